	.target	sm_90a

	.elftype	@"ET_EXEC"


//--------------------- .note.nv.tkinfo           --------------------------
	.section	.note.nv.tkinfo,"",@"SHT_NOTE"
	.sectionflags	@"SHF_NOTE_NV_TKINFO"
	.tkinfo
        /*0018*/ 	.word	0x00000002
        /*0030*/ 	.string	""
        /*0030*/ 	.string	"ptxas"
        /*0030*/ 	.string	"Cuda compilation tools, release 13.0, V13.0.88"
        /*0030*/ 	.string	"Build cuda_13.0.r13.0/compiler.36424714_0"
        /*0030*/ 	.string	"-arch sm_90a -m 64 "



//--------------------- .note.nv.cuinfo           --------------------------
	.section	.note.nv.cuinfo,"",@"SHT_NOTE"
	.sectionflags	@"SHF_NOTE_NV_CUINFO"
        /*0018*/ 	.short	0x0002
        /*001a*/ 	.short	0x005a
        /*001c*/ 	.short	0x0082
	.zero		2


//--------------------- .nv.info                  --------------------------
	.section	.nv.info,"",@"SHT_CUDA_INFO"
	.align	4


	//----- nvinfo : EIATTR_REGCOUNT
	.align		4
        /*0000*/ 	.byte	0x04, 0x2f
        /*0002*/ 	.short	(.L_15 - .L_14)
	.align		4
.L_14:
        /*0004*/ 	.word	index@(_ZN7cutlass13device_kernelINS_4gemm6kernel13GemmUniversalIN4cute5tupleIJiiiiEEENS1_10collective13CollectiveMmaINS1_34MainloopSm90TmaGmmaWarpSpecializedILi18ENS5_IJNS4_1CILi2EEENSA_ILi1EEESC_EEENS1_32KernelTmaWarpSpecializedPingpongEEENS5_IJNSA_ILi64EEENSA_ILi128EEENSA_ILi32EEEEEENS_10bfloat16_tENS5_IJlSC_lEEESK_SL_NS4_8TiledMMAINS4_8MMA_AtomIJNS4_4SM904GMMA28MMA_64x128x16_F32BF16BF16_SSILNSP_5MajorE0ELSR_0ELNSP_7ScaleInE1ELSS_1EEEEEENS4_6LayoutINS5_IJSC_SC_SC_EEENS5_IJNSA_ILi0EEESX_SX_EEEEENS5_IJNS4_10UnderscoreES10_S10_EEEEENS4_13SM90_TMA_LOADENS4_14ComposedLayoutINS4_7SwizzleILi2ELi4ELi3EEENS4_18smem_ptr_flag_bitsILi16EEENSV_INS5_IJNSA_ILi8EEESI_EEENS5_IJSI_SC_EEEEEEEvNS4_8identityENS4_23SM90_TMA_LOAD_MULTICASTES1D_vS1E_EENS_8epilogue10collective6detail29Sm90TmaWarpSpecializedAdapterINS1I_15DefaultEpilogueISK_SL_SL_NS1H_6thread17LinearCombinationISK_Li1EffLNS1M_9ScaleType4KindE0ELNS_15FloatRoundStyleE2ESK_EENS1_15EpilogueDefaultEEEEEvvEEEEvNT_6ParamsE)
        /*0008*/ 	.word	0x000000a8


	//----- nvinfo : EIATTR_FRAME_SIZE
	.align		4
.L_15:
        /*000c*/ 	.byte	0x04, 0x11
        /*000e*/ 	.short	(.L_17 - .L_16)
	.align		4
.L_16:
        /*0010*/ 	.word	index@(_ZN7cutlass13device_kernelINS_4gemm6kernel13GemmUniversalIN4cute5tupleIJiiiiEEENS1_10collective13CollectiveMmaINS1_34MainloopSm90TmaGmmaWarpSpecializedILi18ENS5_IJNS4_1CILi2EEENSA_ILi1EEESC_EEENS1_32KernelTmaWarpSpecializedPingpongEEENS5_IJNSA_ILi64EEENSA_ILi128EEENSA_ILi32EEEEEENS_10bfloat16_tENS5_IJlSC_lEEESK_SL_NS4_8TiledMMAINS4_8MMA_AtomIJNS4_4SM904GMMA28MMA_64x128x16_F32BF16BF16_SSILNSP_5MajorE0ELSR_0ELNSP_7ScaleInE1ELSS_1EEEEEENS4_6LayoutINS5_IJSC_SC_SC_EEENS5_IJNSA_ILi0EEESX_SX_EEEEENS5_IJNS4_10UnderscoreES10_S10_EEEEENS4_13SM90_TMA_LOADENS4_14ComposedLayoutINS4_7SwizzleILi2ELi4ELi3EEENS4_18smem_ptr_flag_bitsILi16EEENSV_INS5_IJNSA_ILi8EEESI_EEENS5_IJSI_SC_EEEEEEEvNS4_8identityENS4_23SM90_TMA_LOAD_MULTICASTES1D_vS1E_EENS_8epilogue10collective6detail29Sm90TmaWarpSpecializedAdapterINS1I_15DefaultEpilogueISK_SL_SL_NS1H_6thread17LinearCombinationISK_Li1EffLNS1M_9ScaleType4KindE0ELNS_15FloatRoundStyleE2ESK_EENS1_15EpilogueDefaultEEEEEvvEEEEvNT_6ParamsE)
        /*0014*/ 	.word	0x00000008


	//----- nvinfo : EIATTR_MIN_STACK_SIZE
	.align		4
.L_17:
        /*0018*/ 	.byte	0x04, 0x12
        /*001a*/ 	.short	(.L_19 - .L_18)
	.align		4
.L_18:
        /*001c*/ 	.word	index@(_ZN7cutlass13device_kernelINS_4gemm6kernel13GemmUniversalIN4cute5tupleIJiiiiEEENS1_10collective13CollectiveMmaINS1_34MainloopSm90TmaGmmaWarpSpecializedILi18ENS5_IJNS4_1CILi2EEENSA_ILi1EEESC_EEENS1_32KernelTmaWarpSpecializedPingpongEEENS5_IJNSA_ILi64EEENSA_ILi128EEENSA_ILi32EEEEEENS_10bfloat16_tENS5_IJlSC_lEEESK_SL_NS4_8TiledMMAINS4_8MMA_AtomIJNS4_4SM904GMMA28MMA_64x128x16_F32BF16BF16_SSILNSP_5MajorE0ELSR_0ELNSP_7ScaleInE1ELSS_1EEEEEENS4_6LayoutINS5_IJSC_SC_SC_EEENS5_IJNSA_ILi0EEESX_SX_EEEEENS5_IJNS4_10UnderscoreES10_S10_EEEEENS4_13SM90_TMA_LOADENS4_14ComposedLayoutINS4_7SwizzleILi2ELi4ELi3EEENS4_18smem_ptr_flag_bitsILi16EEENSV_INS5_IJNSA_ILi8EEESI_EEENS5_IJSI_SC_EEEEEEEvNS4_8identityENS4_23SM90_TMA_LOAD_MULTICASTES1D_vS1E_EENS_8epilogue10collective6detail29Sm90TmaWarpSpecializedAdapterINS1I_15DefaultEpilogueISK_SL_SL_NS1H_6thread17LinearCombinationISK_Li1EffLNS1M_9ScaleType4KindE0ELNS_15FloatRoundStyleE2ESK_EENS1_15EpilogueDefaultEEEEEvvEEEEvNT_6ParamsE)
        /*0020*/ 	.word	0x00000008
.L_19:


//--------------------- .nv.compat                --------------------------
	.section	.nv.compat,"",@"SHT_CUDA_COMPAT_INFO"
	.align	4
        /*0000*/ 	.byte	0x02, 0x09, 0x01, 0x00, 0x02, 0x02, 0x04, 0x00, 0x02, 0x05, 0x05, 0x00, 0x03, 0x07, 0x01, 0x01
        /*0010*/ 	.byte	0x02, 0x03, 0x01, 0x00, 0x02, 0x06, 0x01, 0x00, 0x04, 0x0b, 0x08, 0x00, 0x00, 0x00, 0x00, 0x00
        /*0020*/ 	.byte	0x00, 0x00, 0x00, 0x00


//--------------------- .nv.info._ZN7cutlass13device_kernelINS_4gemm6kernel13GemmUniversalIN4cute5tupleIJiiiiEEENS1_10collective13CollectiveMmaINS1_34MainloopSm90TmaGmmaWarpSpecializedILi18ENS5_IJNS4_1CILi2EEENSA_ILi1EEESC_EEENS1_32KernelTmaWarpSpecializedPingpongEEENS5_IJNSA_ILi64EEENSA_ILi128EEENSA_ILi32EEEEEENS_10bfloat16_tENS5_IJlSC_lEEESK_SL_NS4_8TiledMMAINS4_8MMA_AtomIJNS4_4SM904GMMA28MMA_64x128x16_F32BF16BF16_SSILNSP_5MajorE0ELSR_0ELNSP_7ScaleInE1ELSS_1EEEEEENS4_6LayoutINS5_IJSC_SC_SC_EEENS5_IJNSA_ILi0EEESX_SX_EEEEENS5_IJNS4_10UnderscoreES10_S10_EEEEENS4_13SM90_TMA_LOADENS4_14ComposedLayoutINS4_7SwizzleILi2ELi4ELi3EEENS4_18smem_ptr_flag_bitsILi16EEENSV_INS5_IJNSA_ILi8EEESI_EEENS5_IJSI_SC_EEEEEEEvNS4_8identityENS4_23SM90_TMA_LOAD_MULTICASTES1D_vS1E_EENS_8epilogue10collective6detail29Sm90TmaWarpSpecializedAdapterINS1I_15DefaultEpilogueISK_SL_SL_NS1H_6thread17LinearCombinationISK_Li1EffLNS1M_9ScaleType4KindE0ELNS_15FloatRoundStyleE2ESK_EENS1_15EpilogueDefaultEEEEEvvEEEEvNT_6ParamsE --------------------------
	.section	.nv.info._ZN7cutlass13device_kernelINS_4gemm6kernel13GemmUniversalIN4cute5tupleIJiiiiEEENS1_10collective13CollectiveMmaINS1_34MainloopSm90TmaGmmaWarpSpecializedILi18ENS5_IJNS4_1CILi2EEENSA_ILi1EEESC_EEENS1_32KernelTmaWarpSpecializedPingpongEEENS5_IJNSA_ILi64EEENSA_ILi128EEENSA_ILi32EEEEEENS_10bfloat16_tENS5_IJlSC_lEEESK_SL_NS4_8TiledMMAINS4_8MMA_AtomIJNS4_4SM904GMMA28MMA_64x128x16_F32BF16BF16_SSILNSP_5MajorE0ELSR_0ELNSP_7ScaleInE1ELSS_1EEEEEENS4_6LayoutINS5_IJSC_SC_SC_EEENS5_IJNSA_ILi0EEESX_SX_EEEEENS5_IJNS4_10UnderscoreES10_S10_EEEEENS4_13SM90_TMA_LOADENS4_14ComposedLayoutINS4_7SwizzleILi2ELi4ELi3EEENS4_18smem_ptr_flag_bitsILi16EEENSV_INS5_IJNSA_ILi8EEESI_EEENS5_IJSI_SC_EEEEEEEvNS4_8identityENS4_23SM90_TMA_LOAD_MULTICASTES1D_vS1E_EENS_8epilogue10collective6detail29Sm90TmaWarpSpecializedAdapterINS1I_15DefaultEpilogueISK_SL_SL_NS1H_6thread17LinearCombinationISK_Li1EffLNS1M_9ScaleType4KindE0ELNS_15FloatRoundStyleE2ESK_EENS1_15EpilogueDefaultEEEEEvvEEEEvNT_6ParamsE,"",@"SHT_CUDA_INFO"
	.sectionflags	@""
	.align	4


	//----- nvinfo : EIATTR_CUDA_API_VERSION
	.align		4
        /*0000*/ 	.byte	0x04, 0x37
        /*0002*/ 	.short	(.L_21 - .L_20)
.L_20:
        /*0004*/ 	.word	0x00000082


	//----- nvinfo : EIATTR_KPARAM_INFO
	.align		4
.L_21:
        /*0008*/ 	.byte	0x04, 0x17
        /*000a*/ 	.short	(.L_23 - .L_22)
.L_22:
        /*000c*/ 	.word	0x00000000
        /*0010*/ 	.short	0x0000
        /*0012*/ 	.short	0x0070
        /*0014*/ 	.byte	0x00, 0xf0, 0x01, 0x10


	//----- nvinfo : EIATTR_SPARSE_MMA_MASK
	.align		4
.L_23:
        /*0018*/ 	.byte	0x03, 0x50
        /*001a*/ 	.short	0x0000


	//----- nvinfo : EIATTR_MAXREG_COUNT
	.align		4
        /*001c*/ 	.byte	0x03, 0x1b
        /*001e*/ 	.short	0x00a8


	//----- nvinfo : EIATTR_NUM_BARRIERS
	.align		4
        /*0020*/ 	.byte	0x02, 0x4c
        /*0022*/ 	.byte	0x01
	.zero		1


	//----- nvinfo : EIATTR_EXTERNS
	.align		4
        /*0024*/ 	.byte	0x04, 0x0f
        /*0026*/ 	.short	(.L_25 - .L_24)


	//   ....[0]....
	.align		4
.L_24:
        /*0028*/ 	.word	index@(__assertfail)


	//----- nvinfo : EIATTR_ANNOTATIONS
	.align		4
.L_25:
        /*002c*/ 	.byte	0x04, 0x55
        /*002e*/ 	.short	(.L_27 - .L_26)


	//   ....[0]....
.L_26:
        /*0030*/ 	.word	0x00000001
        /*0034*/ 	.byte	0xa0, 0x0f, 0x00, 0x00, 0x01, 0x00, 0x00, 0x00, 0x90, 0x63, 0x00, 0x00, 0x01, 0x00, 0x00, 0x00
        /*0044*/ 	.byte	0x00, 0x70, 0x00, 0x00


	//----- nvinfo : EIATTR_MERCURY_ISA_VERSION
	.align		4
.L_27:
        /*0048*/ 	.byte	0x03, 0x5f
        /*004a*/ 	.short	0x0101


	//----- nvinfo : EIATTR_INT_WARP_WIDE_INSTR_OFFSETS
	.align		4
        /*004c*/ 	.byte	0x04, 0x31
        /*004e*/ 	.short	(.L_29 - .L_28)


	//   ....[0]....
.L_28:
        /*0050*/ 	.word	0x00000720


	//   ....[1]....
        /*0054*/ 	.word	0x00000750


	//   ....[2]....
        /*0058*/ 	.word	0x00000790


	//   ....[3]....
        /*005c*/ 	.word	0x000008c0


	//   ....[4]....
        /*0060*/ 	.word	0x000008d0


	//   ....[5]....
        /*0064*/ 	.word	0x000008e0


	//   ....[6]....
        /*0068*/ 	.word	0x00000980


	//   ....[7]....
        /*006c*/ 	.word	0x000009c0


	//   ....[8]....
        /*0070*/ 	.word	0x00002010


	//----- nvinfo : EIATTR_COOP_GROUP_MASK_REGIDS
	.align		4
.L_29:
        /*0074*/ 	.byte	0x04, 0x29
        /*0076*/ 	.short	(.L_31 - .L_30)


	//   ....[0]....
.L_30:
        /*0078*/ 	.word	0xffffffff


	//   ....[1]....
        /*007c*/ 	.word	0xffffffff


	//   ....[2]....
        /*0080*/ 	.word	0xffffffff


	//   ....[3]....
        /*0084*/ 	.word	0xffffffff


	//   ....[4]....
        /*0088*/ 	.word	0xffffffff


	//   ....[5]....
        /*008c*/ 	.word	0xffffffff


	//   ....[6]....
        /*0090*/ 	.word	0xffffffff


	//----- nvinfo : EIATTR_COOP_GROUP_INSTR_OFFSETS
	.align		4
.L_31:
        /*0094*/ 	.byte	0x04, 0x28
        /*0096*/ 	.short	(.L_33 - .L_32)


	//   ....[0]....
.L_32:
        /*0098*/ 	.word	0x00000070


	//   ....[1]....
        /*009c*/ 	.word	0x00000080


	//   ....[2]....
        /*00a0*/ 	.word	0x00000140


	//   ....[3]....
        /*00a4*/ 	.word	0x000004e0


	//   ....[4]....
        /*00a8*/ 	.word	0x00000520


	//   ....[5]....
        /*00ac*/ 	.word	0x00000900


	//   ....[6]....
        /*00b0*/ 	.word	0x00000b40


	//----- nvinfo : EIATTR_REG_RECONFIG
	.align		4
.L_33:
        /*00b4*/ 	.byte	0x01, 0x54
	.zero		2


	//----- nvinfo : EIATTR_SYSCALL_OFFSETS
	.align		4
        /*00b8*/ 	.byte	0x04, 0x46
        /*00ba*/ 	.short	(.L_35 - .L_34)


	//   ....[0]....
.L_34:
        /*00bc*/ 	.word	0x00001a50


	//----- nvinfo : EIATTR_MBARRIER_INSTR_OFFSETS
	.align		4
.L_35:
        /*00c0*/ 	.byte	0x04, 0x39
        /*00c2*/ 	.short	(.L_37 - .L_36)


	//   ....[0]....
.L_36:
        /*00c4*/ 	.word	0x00000280
        /*00c8*/ 	.word	0x000000ff
        /*00cc*/ 	.word	0x00000000
        /*00d0*/ 	.short	0x0100
        /*00d2*/ 	.byte	0x08
	.zero		1


	//   ....[1]....
        /*00d4*/ 	.word	0x00000290
        /*00d8*/ 	.word	0x000000ff
        /*00dc*/ 	.word	0x00000090
        /*00e0*/ 	.short	0x0100
        /*00e2*/ 	.byte	0x08
	.zero		1


	//   ....[2]....
        /*00e4*/ 	.word	0x000002a0
        /*00e8*/ 	.word	0x000000ff
        /*00ec*/ 	.word	0x00000008
        /*00f0*/ 	.short	0x0100
        /*00f2*/ 	.byte	0x08
	.zero		1


	//   ....[3]....
        /*00f4*/ 	.word	0x000002b0
        /*00f8*/ 	.word	0x000000ff
        /*00fc*/ 	.word	0x00000098
        /*0100*/ 	.short	0x0100
        /*0102*/ 	.byte	0x08
	.zero		1


	//   ....[4]....
        /*0104*/ 	.word	0x000002c0
        /*0108*/ 	.word	0x000000ff
        /*010c*/ 	.word	0x00000010
        /*0110*/ 	.short	0x0100
        /*0112*/ 	.byte	0x08
	.zero		1


	//   ....[5]....
        /*0114*/ 	.word	0x000002d0
        /*0118*/ 	.word	0x000000ff
        /*011c*/ 	.word	0x000000a0
        /*0120*/ 	.short	0x0100
        /*0122*/ 	.byte	0x08
	.zero		1


	//   ....[6]....
        /*0124*/ 	.word	0x000002e0
        /*0128*/ 	.word	0x000000ff
        /*012c*/ 	.word	0x00000018
        /*0130*/ 	.short	0x0100
        /*0132*/ 	.byte	0x08
	.zero		1


	//   ....[7]....
        /*0134*/ 	.word	0x000002f0
        /*0138*/ 	.word	0x000000ff
        /*013c*/ 	.word	0x000000a8
        /*0140*/ 	.short	0x0100
        /*0142*/ 	.byte	0x08
	.zero		1


	//   ....[8]....
        /*0144*/ 	.word	0x00000300
        /*0148*/ 	.word	0x000000ff
        /*014c*/ 	.word	0x00000020
        /*0150*/ 	.short	0x0100
        /*0152*/ 	.byte	0x08
	.zero		1


	//   ....[9]....
        /*0154*/ 	.word	0x00000310
        /*0158*/ 	.word	0x000000ff
        /*015c*/ 	.word	0x000000b0
        /*0160*/ 	.short	0x0100
        /*0162*/ 	.byte	0x08
	.zero		1


	//   ....[10]....
        /*0164*/ 	.word	0x00000320
        /*0168*/ 	.word	0x000000ff
        /*016c*/ 	.word	0x00000028
        /*0170*/ 	.short	0x0100
        /*0172*/ 	.byte	0x08
	.zero		1


	//   ....[11]....
        /*0174*/ 	.word	0x00000330
        /*0178*/ 	.word	0x000000ff
        /*017c*/ 	.word	0x000000b8
        /*0180*/ 	.short	0x0100
        /*0182*/ 	.byte	0x08
	.zero		1


	//   ....[12]....
        /*0184*/ 	.word	0x00000340
        /*0188*/ 	.word	0x000000ff
        /*018c*/ 	.word	0x00000030
        /*0190*/ 	.short	0x0100
        /*0192*/ 	.byte	0x08
	.zero		1


	//   ....[13]....
        /*0194*/ 	.word	0x00000350
        /*0198*/ 	.word	0x000000ff
        /*019c*/ 	.word	0x000000c0
        /*01a0*/ 	.short	0x0100
        /*01a2*/ 	.byte	0x08
	.zero		1


	//   ....[14]....
        /*01a4*/ 	.word	0x00000360
        /*01a8*/ 	.word	0x000000ff
        /*01ac*/ 	.word	0x00000038
        /*01b0*/ 	.short	0x0100
        /*01b2*/ 	.byte	0x08
	.zero		1


	//   ....[15]....
        /*01b4*/ 	.word	0x00000370
        /*01b8*/ 	.word	0x000000ff
        /*01bc*/ 	.word	0x000000c8
        /*01c0*/ 	.short	0x0100
        /*01c2*/ 	.byte	0x08
	.zero		1


	//   ....[16]....
        /*01c4*/ 	.word	0x00000380
        /*01c8*/ 	.word	0x000000ff
        /*01cc*/ 	.word	0x00000040
        /*01d0*/ 	.short	0x0100
        /*01d2*/ 	.byte	0x08
	.zero		1


	//   ....[17]....
        /*01d4*/ 	.word	0x00000390
        /*01d8*/ 	.word	0x000000ff
        /*01dc*/ 	.word	0x000000d0
        /*01e0*/ 	.short	0x0100
        /*01e2*/ 	.byte	0x08
	.zero		1


	//   ....[18]....
        /*01e4*/ 	.word	0x000003a0
        /*01e8*/ 	.word	0x000000ff
        /*01ec*/ 	.word	0x00000048
        /*01f0*/ 	.short	0x0100
        /*01f2*/ 	.byte	0x08
	.zero		1


	//   ....[19]....
        /*01f4*/ 	.word	0x000003b0
        /*01f8*/ 	.word	0x000000ff
        /*01fc*/ 	.word	0x000000d8
        /*0200*/ 	.short	0x0100
        /*0202*/ 	.byte	0x08
	.zero		1


	//   ....[20]....
        /*0204*/ 	.word	0x000003c0
        /*0208*/ 	.word	0x000000ff
        /*020c*/ 	.word	0x00000050
        /*0210*/ 	.short	0x0100
        /*0212*/ 	.byte	0x08
	.zero		1


	//   ....[21]....
        /*0214*/ 	.word	0x000003d0
        /*0218*/ 	.word	0x000000ff
        /*021c*/ 	.word	0x000000e0
        /*0220*/ 	.short	0x0100
        /*0222*/ 	.byte	0x08
	.zero		1


	//   ....[22]....
        /*0224*/ 	.word	0x000003e0
        /*0228*/ 	.word	0x000000ff
        /*022c*/ 	.word	0x00000058
        /*0230*/ 	.short	0x0100
        /*0232*/ 	.byte	0x08
	.zero		1


	//   ....[23]....
        /*0234*/ 	.word	0x000003f0
        /*0238*/ 	.word	0x000000ff
        /*023c*/ 	.word	0x000000e8
        /*0240*/ 	.short	0x0100
        /*0242*/ 	.byte	0x08
	.zero		1


	//   ....[24]....
        /*0244*/ 	.word	0x00000400
        /*0248*/ 	.word	0x000000ff
        /*024c*/ 	.word	0x00000060
        /*0250*/ 	.short	0x0100
        /*0252*/ 	.byte	0x08
	.zero		1


	//   ....[25]....
        /*0254*/ 	.word	0x00000410
        /*0258*/ 	.word	0x000000ff
        /*025c*/ 	.word	0x000000f0
        /*0260*/ 	.short	0x0100
        /*0262*/ 	.byte	0x08
	.zero		1


	//   ....[26]....
        /*0264*/ 	.word	0x00000420
        /*0268*/ 	.word	0x000000ff
        /*026c*/ 	.word	0x00000068
        /*0270*/ 	.short	0x0100
        /*0272*/ 	.byte	0x08
	.zero		1


	//   ....[27]....
        /*0274*/ 	.word	0x00000430
        /*0278*/ 	.word	0x000000ff
        /*027c*/ 	.word	0x000000f8
        /*0280*/ 	.short	0x0100
        /*0282*/ 	.byte	0x08
	.zero		1


	//   ....[28]....
        /*0284*/ 	.word	0x00000440
        /*0288*/ 	.word	0x000000ff
        /*028c*/ 	.word	0x00000070
        /*0290*/ 	.short	0x0100
        /*0292*/ 	.byte	0x08
	.zero		1


	//   ....[29]....
        /*0294*/ 	.word	0x00000450
        /*0298*/ 	.word	0x000000ff
        /*029c*/ 	.word	0x00000100
        /*02a0*/ 	.short	0x0100
        /*02a2*/ 	.byte	0x08
	.zero		1


	//   ....[30]....
        /*02a4*/ 	.word	0x00000460
        /*02a8*/ 	.word	0x000000ff
        /*02ac*/ 	.word	0x00000078
        /*02b0*/ 	.short	0x0100
        /*02b2*/ 	.byte	0x08
	.zero		1


	//   ....[31]....
        /*02b4*/ 	.word	0x00000470
        /*02b8*/ 	.word	0x000000ff
        /*02bc*/ 	.word	0x00000108
        /*02c0*/ 	.short	0x0100
        /*02c2*/ 	.byte	0x08
	.zero		1


	//   ....[32]....
        /*02c4*/ 	.word	0x00000480
        /*02c8*/ 	.word	0x000000ff
        /*02cc*/ 	.word	0x00000080
        /*02d0*/ 	.short	0x0100
        /*02d2*/ 	.byte	0x08
	.zero		1


	//   ....[33]....
        /*02d4*/ 	.word	0x00000490
        /*02d8*/ 	.word	0x000000ff
        /*02dc*/ 	.word	0x00000110
        /*02e0*/ 	.short	0x0100
        /*02e2*/ 	.byte	0x08
	.zero		1


	//   ....[34]....
        /*02e4*/ 	.word	0x000004a0
        /*02e8*/ 	.word	0x000000ff
        /*02ec*/ 	.word	0x00000088
        /*02f0*/ 	.short	0x0100
        /*02f2*/ 	.byte	0x08
	.zero		1


	//   ....[35]....
        /*02f4*/ 	.word	0x000004b0
        /*02f8*/ 	.word	0x000000ff
        /*02fc*/ 	.word	0x00000118
        /*0300*/ 	.short	0x0100
        /*0302*/ 	.byte	0x08
	.zero		1


	//   ....[36]....
        /*0304*/ 	.word	0x000009f0
        /*0308*/ 	.word	0x000000ff
        /*030c*/ 	.word	0x00000150
        /*0310*/ 	.short	0x0100
        /*0312*/ 	.byte	0x08
	.zero		1


	//   ....[37]....
        /*0314*/ 	.word	0x00000a80
        /*0318*/ 	.word	0x000000ff
        /*031c*/ 	.word	0x00000158
        /*0320*/ 	.short	0x0100
        /*0322*/ 	.byte	0x08
	.zero		1


	//   ....[38]....
        /*0324*/ 	.word	0x00000ac0
        /*0328*/ 	.word	0x000000ff
        /*032c*/ 	.word	0x00000130
        /*0330*/ 	.short	0x0100
        /*0332*/ 	.byte	0x09
	.zero		1


	//   ....[39]....
        /*0334*/ 	.word	0x00000ad0
        /*0338*/ 	.word	0x000000ff
        /*033c*/ 	.word	0x00000138
        /*0340*/ 	.short	0x0100
        /*0342*/ 	.byte	0x09
	.zero		1


	//   ....[40]....
        /*0344*/ 	.word	0x00000ae0
        /*0348*/ 	.word	0x000000ff
        /*034c*/ 	.word	0x00000140
        /*0350*/ 	.short	0x0100
        /*0352*/ 	.byte	0x09
	.zero		1


	//   ....[41]....
        /*0354*/ 	.word	0x00000af0
        /*0358*/ 	.word	0x000000ff
        /*035c*/ 	.word	0x00000148
        /*0360*/ 	.short	0x0100
        /*0362*/ 	.byte	0x09
	.zero		1


	//   ....[42]....
        /*0364*/ 	.word	0x00001930
        /*0368*/ 	.word	0x0000005f
        /*036c*/ 	.word	0x00000000
        /*0370*/ 	.short	0x010a
        /*0372*/ 	.byte	0x2a
	.zero		1


	//   ....[43]....
        /*0374*/ 	.word	0x00001ad0
        /*0378*/ 	.word	0x00000003
        /*037c*/ 	.word	0x00000000
        /*0380*/ 	.short	0x010a
        /*0382*/ 	.byte	0x3f
	.zero		1


	//   ....[44]....
        /*0384*/ 	.word	0x00001b10
        /*0388*/ 	.word	0x00000003
        /*038c*/ 	.word	0x00000000
        /*0390*/ 	.short	0x010a
        /*0392*/ 	.byte	0x3f
	.zero		1


	//   ....[45]....
        /*0394*/ 	.word	0x00001d10
        /*0398*/ 	.word	0x000000ff
        /*039c*/ 	.word	0x00000000
        /*03a0*/ 	.short	0x010a
        /*03a2*/ 	.byte	0x04
	.zero		1


	//   ....[46]....
        /*03a4*/ 	.word	0x00001d50
        /*03a8*/ 	.word	0x000000ff
        /*03ac*/ 	.word	0x00000000
        /*03b0*/ 	.short	0x010a
        /*03b2*/ 	.byte	0x04
	.zero		1


	//   ....[47]....
        /*03b4*/ 	.word	0x00001eb0
        /*03b8*/ 	.word	0x00000005
        /*03bc*/ 	.word	0x00000000
        /*03c0*/ 	.short	0x0101
        /*03c2*/ 	.byte	0x3f
	.zero		1


	//   ....[48]....
        /*03c4*/ 	.word	0x00001fb0
        /*03c8*/ 	.word	0x00000060
        /*03cc*/ 	.word	0x00000000
        /*03d0*/ 	.short	0x0101
        /*03d2*/ 	.byte	0x2f
	.zero		1


	//   ....[49]....
        /*03d4*/ 	.word	0x000020b0
        /*03d8*/ 	.word	0x00000003
        /*03dc*/ 	.word	0x00000000
        /*03e0*/ 	.short	0x0101
        /*03e2*/ 	.byte	0x3f
	.zero		1


	//   ....[50]....
        /*03e4*/ 	.word	0x00002170
        /*03e8*/ 	.word	0x0000005f
        /*03ec*/ 	.word	0x00000010
        /*03f0*/ 	.short	0x010a
        /*03f2*/ 	.byte	0x2a
	.zero		1


	//   ....[51]....
        /*03f4*/ 	.word	0x000063b0
        /*03f8*/ 	.word	0x00000062
        /*03fc*/ 	.word	0x00000000
        /*0400*/ 	.short	0x0101
        /*0402*/ 	.byte	0x2f
	.zero		1


	//   ....[52]....
        /*0404*/ 	.word	0x00006d50
        /*0408*/ 	.word	0x0000000e
        /*040c*/ 	.word	0x00000090
        /*0410*/ 	.short	0x010a
        /*0412*/ 	.byte	0x3f
	.zero		1


	//   ....[53]....
        /*0414*/ 	.word	0x00007110
        /*0418*/ 	.word	0x00000005
        /*041c*/ 	.word	0x00000158
        /*0420*/ 	.short	0x0101
        /*0422*/ 	.byte	0x3f
	.zero		1


	//   ....[54]....
        /*0424*/ 	.word	0x000078a0
        /*0428*/ 	.word	0x00000009
        /*042c*/ 	.word	0x00000000
        /*0430*/ 	.short	0x010a
        /*0432*/ 	.byte	0x3f
	.zero		1


	//   ....[55]....
        /*0434*/ 	.word	0x00007920
        /*0438*/ 	.word	0x00000008
        /*043c*/ 	.word	0x00000000
        /*0440*/ 	.short	0x010a
        /*0442*/ 	.byte	0x3f
	.zero		1


	//   ....[56]....
        /*0444*/ 	.word	0x000079b0
        /*0448*/ 	.word	0x00000009
        /*044c*/ 	.word	0x00000000
        /*0450*/ 	.short	0x010a
        /*0452*/ 	.byte	0x3f
	.zero		1


	//   ....[57]....
        /*0454*/ 	.word	0x00007a40
        /*0458*/ 	.word	0x00000008
        /*045c*/ 	.word	0x00000000
        /*0460*/ 	.short	0x010a
        /*0462*/ 	.byte	0x3f
	.zero		1


	//   ....[58]....
        /*0464*/ 	.word	0x00007ad0
        /*0468*/ 	.word	0x00000009
        /*046c*/ 	.word	0x00000000
        /*0470*/ 	.short	0x010a
        /*0472*/ 	.byte	0x3f
	.zero		1


	//   ....[59]....
        /*0474*/ 	.word	0x00007b60
        /*0478*/ 	.word	0x00000008
        /*047c*/ 	.word	0x00000000
        /*0480*/ 	.short	0x010a
        /*0482*/ 	.byte	0x3f
	.zero		1


	//   ....[60]....
        /*0484*/ 	.word	0x00007bf0
        /*0488*/ 	.word	0x00000009
        /*048c*/ 	.word	0x00000000
        /*0490*/ 	.short	0x010a
        /*0492*/ 	.byte	0x3f
	.zero		1


	//   ....[61]....
        /*0494*/ 	.word	0x00007c80
        /*0498*/ 	.word	0x00000008
        /*049c*/ 	.word	0x00000000
        /*04a0*/ 	.short	0x010a
        /*04a2*/ 	.byte	0x3f
	.zero		1


	//   ....[62]....
        /*04a4*/ 	.word	0x00007d10
        /*04a8*/ 	.word	0x00000009
        /*04ac*/ 	.word	0x00000000
        /*04b0*/ 	.short	0x010a
        /*04b2*/ 	.byte	0x3f
	.zero		1


	//   ....[63]....
        /*04b4*/ 	.word	0x00007da0
        /*04b8*/ 	.word	0x00000008
        /*04bc*/ 	.word	0x00000000
        /*04c0*/ 	.short	0x010a
        /*04c2*/ 	.byte	0x3f
	.zero		1


	//   ....[64]....
        /*04c4*/ 	.word	0x00007e30
        /*04c8*/ 	.word	0x00000009
        /*04cc*/ 	.word	0x00000000
        /*04d0*/ 	.short	0x010a
        /*04d2*/ 	.byte	0x3f
	.zero		1


	//   ....[65]....
        /*04d4*/ 	.word	0x00007ec0
        /*04d8*/ 	.word	0x00000008
        /*04dc*/ 	.word	0x00000000
        /*04e0*/ 	.short	0x010a
        /*04e2*/ 	.byte	0x3f
	.zero		1


	//   ....[66]....
        /*04e4*/ 	.word	0x00007f50
        /*04e8*/ 	.word	0x00000009
        /*04ec*/ 	.word	0x00000000
        /*04f0*/ 	.short	0x010a
        /*04f2*/ 	.byte	0x3f
	.zero		1


	//   ....[67]....
        /*04f4*/ 	.word	0x00007fe0
        /*04f8*/ 	.word	0x00000008
        /*04fc*/ 	.word	0x00000000
        /*0500*/ 	.short	0x010a
        /*0502*/ 	.byte	0x3f
	.zero		1


	//   ....[68]....
        /*0504*/ 	.word	0x00008070
        /*0508*/ 	.word	0x00000009
        /*050c*/ 	.word	0x00000000
        /*0510*/ 	.short	0x010a
        /*0512*/ 	.byte	0x3f
	.zero		1


	//   ....[69]....
        /*0514*/ 	.word	0x00008100
        /*0518*/ 	.word	0x00000008
        /*051c*/ 	.word	0x00000000
        /*0520*/ 	.short	0x010a
        /*0522*/ 	.byte	0x3f
	.zero		1


	//   ....[70]....
        /*0524*/ 	.word	0x00008190
        /*0528*/ 	.word	0x0000000b
        /*052c*/ 	.word	0x00000000
        /*0530*/ 	.short	0x010a
        /*0532*/ 	.byte	0x3f
	.zero		1


	//   ....[71]....
        /*0534*/ 	.word	0x00008220
        /*0538*/ 	.word	0x00000003
        /*053c*/ 	.word	0x00000000
        /*0540*/ 	.short	0x010a
        /*0542*/ 	.byte	0x3f
	.zero		1


	//   ....[72]....
        /*0544*/ 	.word	0x00008280
        /*0548*/ 	.word	0x00000061
        /*054c*/ 	.word	0x00000000
        /*0550*/ 	.short	0x010a
        /*0552*/ 	.byte	0x3f
	.zero		1


	//   ....[73]....
        /*0554*/ 	.word	0x000082d0
        /*0558*/ 	.word	0x00000003
        /*055c*/ 	.word	0x00000000
        /*0560*/ 	.short	0x010a
        /*0562*/ 	.byte	0x3f
	.zero		1


	//   ....[74]....
        /*0564*/ 	.word	0x00008330
        /*0568*/ 	.word	0x00000005
        /*056c*/ 	.word	0x00000000
        /*0570*/ 	.short	0x010a
        /*0572*/ 	.byte	0x3f
	.zero		1


	//   ....[75]....
        /*0574*/ 	.word	0x00008380
        /*0578*/ 	.word	0x00000061
        /*057c*/ 	.word	0x00000010
        /*0580*/ 	.short	0x010a
        /*0582*/ 	.byte	0x3f
	.zero		1


	//   ....[76]....
        /*0584*/ 	.word	0x00008450
        /*0588*/ 	.word	0x0000000e
        /*058c*/ 	.word	0x00000090
        /*0590*/ 	.short	0x010a
        /*0592*/ 	.byte	0x3f
	.zero		1


	//   ....[77]....
        /*0594*/ 	.word	0x00008520
        /*0598*/ 	.word	0x00000009
        /*059c*/ 	.word	0x00000000
        /*05a0*/ 	.short	0x010a
        /*05a2*/ 	.byte	0x3f
	.zero		1


	//   ....[78]....
        /*05a4*/ 	.word	0x00008570
        /*05a8*/ 	.word	0x00000008
        /*05ac*/ 	.word	0x00000000
        /*05b0*/ 	.short	0x010a
        /*05b2*/ 	.byte	0x3f
	.zero		1


	//   ....[79]....
        /*05b4*/ 	.word	0x000085c0
        /*05b8*/ 	.word	0x00000009
        /*05bc*/ 	.word	0x00000000
        /*05c0*/ 	.short	0x010a
        /*05c2*/ 	.byte	0x3f
	.zero		1


	//   ....[80]....
        /*05c4*/ 	.word	0x00008610
        /*05c8*/ 	.word	0x00000008
        /*05cc*/ 	.word	0x00000000
        /*05d0*/ 	.short	0x010a
        /*05d2*/ 	.byte	0x3f
	.zero		1


	//   ....[81]....
        /*05d4*/ 	.word	0x00008660
        /*05d8*/ 	.word	0x00000009
        /*05dc*/ 	.word	0x00000000
        /*05e0*/ 	.short	0x010a
        /*05e2*/ 	.byte	0x3f
	.zero		1


	//   ....[82]....
        /*05e4*/ 	.word	0x000086b0
        /*05e8*/ 	.word	0x00000008
        /*05ec*/ 	.word	0x00000000
        /*05f0*/ 	.short	0x010a
        /*05f2*/ 	.byte	0x3f
	.zero		1


	//   ....[83]....
        /*05f4*/ 	.word	0x00008700
        /*05f8*/ 	.word	0x00000009
        /*05fc*/ 	.word	0x00000000
        /*0600*/ 	.short	0x010a
        /*0602*/ 	.byte	0x3f
	.zero		1


	//   ....[84]....
        /*0604*/ 	.word	0x00008750
        /*0608*/ 	.word	0x00000008
        /*060c*/ 	.word	0x00000000
        /*0610*/ 	.short	0x010a
        /*0612*/ 	.byte	0x3f
	.zero		1


	//   ....[85]....
        /*0614*/ 	.word	0x000087a0
        /*0618*/ 	.word	0x00000009
        /*061c*/ 	.word	0x00000000
        /*0620*/ 	.short	0x010a
        /*0622*/ 	.byte	0x3f
	.zero		1


	//   ....[86]....
        /*0624*/ 	.word	0x000087f0
        /*0628*/ 	.word	0x00000008
        /*062c*/ 	.word	0x00000000
        /*0630*/ 	.short	0x010a
        /*0632*/ 	.byte	0x3f
	.zero		1


	//   ....[87]....
        /*0634*/ 	.word	0x00008840
        /*0638*/ 	.word	0x00000009
        /*063c*/ 	.word	0x00000000
        /*0640*/ 	.short	0x010a
        /*0642*/ 	.byte	0x3f
	.zero		1


	//   ....[88]....
        /*0644*/ 	.word	0x00008890
        /*0648*/ 	.word	0x00000008
        /*064c*/ 	.word	0x00000000
        /*0650*/ 	.short	0x010a
        /*0652*/ 	.byte	0x3f
	.zero		1


	//   ....[89]....
        /*0654*/ 	.word	0x000088e0
        /*0658*/ 	.word	0x00000009
        /*065c*/ 	.word	0x00000000
        /*0660*/ 	.short	0x010a
        /*0662*/ 	.byte	0x3f
	.zero		1


	//   ....[90]....
        /*0664*/ 	.word	0x00008930
        /*0668*/ 	.word	0x00000008
        /*066c*/ 	.word	0x00000000
        /*0670*/ 	.short	0x010a
        /*0672*/ 	.byte	0x3f
	.zero		1


	//   ....[91]....
        /*0674*/ 	.word	0x00008980
        /*0678*/ 	.word	0x00000009
        /*067c*/ 	.word	0x00000000
        /*0680*/ 	.short	0x010a
        /*0682*/ 	.byte	0x3f
	.zero		1


	//   ....[92]....
        /*0684*/ 	.word	0x000089d0
        /*0688*/ 	.word	0x00000008
        /*068c*/ 	.word	0x00000000
        /*0690*/ 	.short	0x010a
        /*0692*/ 	.byte	0x3f
	.zero		1


	//   ....[93]....
        /*0694*/ 	.word	0x00008a20
        /*0698*/ 	.word	0x0000000b
        /*069c*/ 	.word	0x00000000
        /*06a0*/ 	.short	0x010a
        /*06a2*/ 	.byte	0x3f
	.zero		1


	//----- nvinfo : EIATTR_NUM_MBARRIERS
	.align		4
.L_37:
        /*06a4*/ 	.byte	0x03, 0x38
        /*06a6*/ 	.short	0x002a


	//----- nvinfo : EIATTR_EXIT_INSTR_OFFSETS
	.align		4
        /*06a8*/ 	.byte	0x04, 0x1c
        /*06aa*/ 	.short	(.L_39 - .L_38)


	//   ....[0]....
.L_38:
        /*06ac*/ 	.word	0x000015e0


	//   ....[1]....
        /*06b0*/ 	.word	0x00001640


	//   ....[2]....
        /*06b4*/ 	.word	0x00006a40


	//   ....[3]....
        /*06b8*/ 	.word	0x00006a70


	//   ....[4]....
        /*06bc*/ 	.word	0x00008270


	//----- nvinfo : EIATTR_MAX_THREADS
	.align		4
.L_39:
        /*06c0*/ 	.byte	0x04, 0x05
        /*06c2*/ 	.short	(.L_41 - .L_40)
.L_40:
        /*06c4*/ 	.word	0x00000180
        /*06c8*/ 	.word	0x00000001
        /*06cc*/ 	.word	0x00000001


	//----- nvinfo : EIATTR_CRS_STACK_SIZE
	.align		4
.L_41:
        /*06d0*/ 	.byte	0x04, 0x1e
        /*06d2*/ 	.short	(.L_43 - .L_42)
.L_42:
        /*06d4*/ 	.word	0x00000000


	//----- nvinfo : EIATTR_CBANK_PARAM_SIZE
	.align		4
.L_43:
        /*06d8*/ 	.byte	0x03, 0x19
        /*06da*/ 	.short	0x0470


	//----- nvinfo : EIATTR_PARAM_CBANK
	.align		4
        /*06dc*/ 	.byte	0x04, 0x0a
        /*06de*/ 	.short	(.L_45 - .L_44)
	.align		4
.L_44:
        /*06e0*/ 	.word	index@(.nv.constant0._ZN7cutlass13device_kernelINS_4gemm6kernel13GemmUniversalIN4cute5tupleIJiiiiEEENS1_10collective13CollectiveMmaINS1_34MainloopSm90TmaGmmaWarpSpecializedILi18ENS5_IJNS4_1CILi2EEENSA_ILi1EEESC_EEENS1_32KernelTmaWarpSpecializedPingpongEEENS5_IJNSA_ILi64EEENSA_ILi128EEENSA_ILi32EEEEEENS_10bfloat16_tENS5_IJlSC_lEEESK_SL_NS4_8TiledMMAINS4_8MMA_AtomIJNS4_4SM904GMMA28MMA_64x128x16_F32BF16BF16_SSILNSP_5MajorE0ELSR_0ELNSP_7ScaleInE1ELSS_1EEEEEENS4_6LayoutINS5_IJSC_SC_SC_EEENS5_IJNSA_ILi0EEESX_SX_EEEEENS5_IJNS4_10UnderscoreES10_S10_EEEEENS4_13SM90_TMA_LOADENS4_14ComposedLayoutINS4_7SwizzleILi2ELi4ELi3EEENS4_18smem_ptr_flag_bitsILi16EEENSV_INS5_IJNSA_ILi8EEESI_EEENS5_IJSI_SC_EEEEEEEvNS4_8identityENS4_23SM90_TMA_LOAD_MULTICASTES1D_vS1E_EENS_8epilogue10collective6detail29Sm90TmaWarpSpecializedAdapterINS1I_15DefaultEpilogueISK_SL_SL_NS1H_6thread17LinearCombinationISK_Li1EffLNS1M_9ScaleType4KindE0ELNS_15FloatRoundStyleE2ESK_EENS1_15EpilogueDefaultEEEEEvvEEEEvNT_6ParamsE)
        /*06e4*/ 	.short	0x0210
        /*06e6*/ 	.short	0x0470


	//----- nvinfo : EIATTR_SW_WAR
	.align		4
.L_45:
        /*06e8*/ 	.byte	0x04, 0x36
        /*06ea*/ 	.short	(.L_47 - .L_46)
.L_46:
        /*06ec*/ 	.word	0x00000008
.L_47:


//--------------------- .nv.callgraph             --------------------------
	.section	.nv.callgraph,"",@"SHT_CUDA_CALLGRAPH"
	.align	4
	.sectionentsize	8
	.align		4
        /*0000*/ 	.word	0x00000000
	.align		4
        /*0004*/ 	.word	0xffffffff
	.align		4
        /*0008*/ 	.word	index@(_ZN7cutlass13device_kernelINS_4gemm6kernel13GemmUniversalIN4cute5tupleIJiiiiEEENS1_10collective13CollectiveMmaINS1_34MainloopSm90TmaGmmaWarpSpecializedILi18ENS5_IJNS4_1CILi2EEENSA_ILi1EEESC_EEENS1_32KernelTmaWarpSpecializedPingpongEEENS5_IJNSA_ILi64EEENSA_ILi128EEENSA_ILi32EEEEEENS_10bfloat16_tENS5_IJlSC_lEEESK_SL_NS4_8TiledMMAINS4_8MMA_AtomIJNS4_4SM904GMMA28MMA_64x128x16_F32BF16BF16_SSILNSP_5MajorE0ELSR_0ELNSP_7ScaleInE1ELSS_1EEEEEENS4_6LayoutINS5_IJSC_SC_SC_EEENS5_IJNSA_ILi0EEESX_SX_EEEEENS5_IJNS4_10UnderscoreES10_S10_EEEEENS4_13SM90_TMA_LOADENS4_14ComposedLayoutINS4_7SwizzleILi2ELi4ELi3EEENS4_18smem_ptr_flag_bitsILi16EEENSV_INS5_IJNSA_ILi8EEESI_EEENS5_IJSI_SC_EEEEEEEvNS4_8identityENS4_23SM90_TMA_LOAD_MULTICASTES1D_vS1E_EENS_8epilogue10collective6detail29Sm90TmaWarpSpecializedAdapterINS1I_15DefaultEpilogueISK_SL_SL_NS1H_6thread17LinearCombinationISK_Li1EffLNS1M_9ScaleType4KindE0ELNS_15FloatRoundStyleE2ESK_EENS1_15EpilogueDefaultEEEEEvvEEEEvNT_6ParamsE)
	.align		4
        /*000c*/ 	.word	index@(__assertfail)
	.align		4
        /*0010*/ 	.word	0x00000000
	.align		4
        /*0014*/ 	.word	0xfffffffe
	.align		4
        /*0018*/ 	.word	0x00000000
	.align		4
        /*001c*/ 	.word	0xfffffffd
	.align		4
        /*0020*/ 	.word	0x00000000
	.align		4
        /*0024*/ 	.word	0xfffffffc


//--------------------- .nv.constant4             --------------------------
	.section	.nv.constant4,"a",@progbits
	.align	8
	.align		8
.nv.constant4:
        /*0000*/ 	.dword	__assertfail
	.align		8
        /*0008*/ 	.dword	__unnamed_1
	.align		8
        /*0010*/ 	.dword	_ZN39_INTERNAL_809e0f91_4_k_cu_f835dabb_35234cuda3std3__45__cpo5beginE
	.align		8
        /*0018*/ 	.dword	_ZN39_INTERNAL_809e0f91_4_k_cu_f835dabb_35234cuda3std3__45__cpo3endE
	.align		8
        /*0020*/ 	.dword	_ZN39_INTERNAL_809e0f91_4_k_cu_f835dabb_35234cuda3std3__45__cpo6cbeginE
	.align		8
        /*0028*/ 	.dword	_ZN39_INTERNAL_809e0f91_4_k_cu_f835dabb_35234cuda3std3__45__cpo4cendE
	.align		8
        /*0030*/ 	.dword	_ZN39_INTERNAL_809e0f91_4_k_cu_f835dabb_35234cuda3std3__441_GLOBAL__N__809e0f91_4_k_cu_f835dabb_35236ignoreE
	.align		8
        /*0038*/ 	.dword	_ZN39_INTERNAL_809e0f91_4_k_cu_f835dabb_35234cuda3std3__419piecewise_constructE
	.align		8
        /*0040*/ 	.dword	_ZN39_INTERNAL_809e0f91_4_k_cu_f835dabb_35234cuda3std3__48in_placeE
	.align		8
        /*0048*/ 	.dword	_ZN39_INTERNAL_809e0f91_4_k_cu_f835dabb_35234cuda3std6ranges3__45__cpo4swapE
	.align		8
        /*0050*/ 	.dword	_ZN39_INTERNAL_809e0f91_4_k_cu_f835dabb_35234cuda3std6ranges3__45__cpo9iter_moveE
	.align		8
        /*0058*/ 	.dword	_ZN39_INTERNAL_809e0f91_4_k_cu_f835dabb_35234cute7productE
	.align		8
        /*0060*/ 	.dword	_ZN39_INTERNAL_809e0f91_4_k_cu_f835dabb_35234cute1_E
	.align		8
        /*0068*/ 	.dword	$str$22
	.align		8
        /*0070*/ 	.dword	$str$23


//--------------------- .text._ZN7cutlass13device_kernelINS_4gemm6kernel13GemmUniversalIN4cute5tupleIJiiiiEEENS1_10collective13CollectiveMmaINS1_34MainloopSm90TmaGmmaWarpSpecializedILi18ENS5_IJNS4_1CILi2EEENSA_ILi1EEESC_EEENS1_32KernelTmaWarpSpecializedPingpongEEENS5_IJNSA_ILi64EEENSA_ILi128EEENSA_ILi32EEEEEENS_10bfloat16_tENS5_IJlSC_lEEESK_SL_NS4_8TiledMMAINS4_8MMA_AtomIJNS4_4SM904GMMA28MMA_64x128x16_F32BF16BF16_SSILNSP_5MajorE0ELSR_0ELNSP_7ScaleInE1ELSS_1EEEEEENS4_6LayoutINS5_IJSC_SC_SC_EEENS5_IJNSA_ILi0EEESX_SX_EEEEENS5_IJNS4_10UnderscoreES10_S10_EEEEENS4_13SM90_TMA_LOADENS4_14ComposedLayoutINS4_7SwizzleILi2ELi4ELi3EEENS4_18smem_ptr_flag_bitsILi16EEENSV_INS5_IJNSA_ILi8EEESI_EEENS5_IJSI_SC_EEEEEEEvNS4_8identityENS4_23SM90_TMA_LOAD_MULTICASTES1D_vS1E_EENS_8epilogue10collective6detail29Sm90TmaWarpSpecializedAdapterINS1I_15DefaultEpilogueISK_SL_SL_NS1H_6thread17LinearCombinationISK_Li1EffLNS1M_9ScaleType4KindE0ELNS_15FloatRoundStyleE2ESK_EENS1_15EpilogueDefaultEEEEEvvEEEEvNT_6ParamsE --------------------------
	.section	.text._ZN7cutlass13device_kernelINS_4gemm6kernel13GemmUniversalIN4cute5tupleIJiiiiEEENS1_10collective13CollectiveMmaINS1_34MainloopSm90TmaGmmaWarpSpecializedILi18ENS5_IJNS4_1CILi2EEENSA_ILi1EEESC_EEENS1_32KernelTmaWarpSpecializedPingpongEEENS5_IJNSA_ILi64EEENSA_ILi128EEENSA_ILi32EEEEEENS_10bfloat16_tENS5_IJlSC_lEEESK_SL_NS4_8TiledMMAINS4_8MMA_AtomIJNS4_4SM904GMMA28MMA_64x128x16_F32BF16BF16_SSILNSP_5MajorE0ELSR_0ELNSP_7ScaleInE1ELSS_1EEEEEENS4_6LayoutINS5_IJSC_SC_SC_EEENS5_IJNSA_ILi0EEESX_SX_EEEEENS5_IJNS4_10UnderscoreES10_S10_EEEEENS4_13SM90_TMA_LOADENS4_14ComposedLayoutINS4_7SwizzleILi2ELi4ELi3EEENS4_18smem_ptr_flag_bitsILi16EEENSV_INS5_IJNSA_ILi8EEESI_EEENS5_IJSI_SC_EEEEEEEvNS4_8identityENS4_23SM90_TMA_LOAD_MULTICASTES1D_vS1E_EENS_8epilogue10collective6detail29Sm90TmaWarpSpecializedAdapterINS1I_15DefaultEpilogueISK_SL_SL_NS1H_6thread17LinearCombinationISK_Li1EffLNS1M_9ScaleType4KindE0ELNS_15FloatRoundStyleE2ESK_EENS1_15EpilogueDefaultEEEEEvvEEEEvNT_6ParamsE,"ax",@progbits
	.align	128
.text._ZN7cutlass13device_kernelINS_4gemm6kernel13GemmUniversalIN4cute5tupleIJiiiiEEENS1_10collective13CollectiveMmaINS1_34MainloopSm90TmaGmmaWarpSpecializedILi18ENS5_IJNS4_1CILi2EEENSA_ILi1EEESC_EEENS1_32KernelTmaWarpSpecializedPingpongEEENS5_IJNSA_ILi64EEENSA_ILi128EEENSA_ILi32EEEEEENS_10bfloat16_tENS5_IJlSC_lEEESK_SL_NS4_8TiledMMAINS4_8MMA_AtomIJNS4_4SM904GMMA28MMA_64x128x16_F32BF16BF16_SSILNSP_5MajorE0ELSR_0ELNSP_7ScaleInE1ELSS_1EEEEEENS4_6LayoutINS5_IJSC_SC_SC_EEENS5_IJNSA_ILi0EEESX_SX_EEEEENS5_IJNS4_10UnderscoreES10_S10_EEEEENS4_13SM90_TMA_LOADENS4_14ComposedLayoutINS4_7SwizzleILi2ELi4ELi3EEENS4_18smem_ptr_flag_bitsILi16EEENSV_INS5_IJNSA_ILi8EEESI_EEENS5_IJSI_SC_EEEEEEEvNS4_8identityENS4_23SM90_TMA_LOAD_MULTICASTES1D_vS1E_EENS_8epilogue10collective6detail29Sm90TmaWarpSpecializedAdapterINS1I_15DefaultEpilogueISK_SL_SL_NS1H_6thread17LinearCombinationISK_Li1EffLNS1M_9ScaleType4KindE0ELNS_15FloatRoundStyleE2ESK_EENS1_15EpilogueDefaultEEEEEvvEEEEvNT_6ParamsE:
        .type           _ZN7cutlass13device_kernelINS_4gemm6kernel13GemmUniversalIN4cute5tupleIJiiiiEEENS1_10collective13CollectiveMmaINS1_34MainloopSm90TmaGmmaWarpSpecializedILi18ENS5_IJNS4_1CILi2EEENSA_ILi1EEESC_EEENS1_32KernelTmaWarpSpecializedPingpongEEENS5_IJNSA_ILi64EEENSA_ILi128EEENSA_ILi32EEEEEENS_10bfloat16_tENS5_IJlSC_lEEESK_SL_NS4_8TiledMMAINS4_8MMA_AtomIJNS4_4SM904GMMA28MMA_64x128x16_F32BF16BF16_SSILNSP_5MajorE0ELSR_0ELNSP_7ScaleInE1ELSS_1EEEEEENS4_6LayoutINS5_IJSC_SC_SC_EEENS5_IJNSA_ILi0EEESX_SX_EEEEENS5_IJNS4_10UnderscoreES10_S10_EEEEENS4_13SM90_TMA_LOADENS4_14ComposedLayoutINS4_7SwizzleILi2ELi4ELi3EEENS4_18smem_ptr_flag_bitsILi16EEENSV_INS5_IJNSA_ILi8EEESI_EEENS5_IJSI_SC_EEEEEEEvNS4_8identityENS4_23SM90_TMA_LOAD_MULTICASTES1D_vS1E_EENS_8epilogue10collective6detail29Sm90TmaWarpSpecializedAdapterINS1I_15DefaultEpilogueISK_SL_SL_NS1H_6thread17LinearCombinationISK_Li1EffLNS1M_9ScaleType4KindE0ELNS_15FloatRoundStyleE2ESK_EENS1_15EpilogueDefaultEEEEEvvEEEEvNT_6ParamsE,@function
        .size           _ZN7cutlass13device_kernelINS_4gemm6kernel13GemmUniversalIN4cute5tupleIJiiiiEEENS1_10collective13CollectiveMmaINS1_34MainloopSm90TmaGmmaWarpSpecializedILi18ENS5_IJNS4_1CILi2EEENSA_ILi1EEESC_EEENS1_32KernelTmaWarpSpecializedPingpongEEENS5_IJNSA_ILi64EEENSA_ILi128EEENSA_ILi32EEEEEENS_10bfloat16_tENS5_IJlSC_lEEESK_SL_NS4_8TiledMMAINS4_8MMA_AtomIJNS4_4SM904GMMA28MMA_64x128x16_F32BF16BF16_SSILNSP_5MajorE0ELSR_0ELNSP_7ScaleInE1ELSS_1EEEEEENS4_6LayoutINS5_IJSC_SC_SC_EEENS5_IJNSA_ILi0EEESX_SX_EEEEENS5_IJNS4_10UnderscoreES10_S10_EEEEENS4_13SM90_TMA_LOADENS4_14ComposedLayoutINS4_7SwizzleILi2ELi4ELi3EEENS4_18smem_ptr_flag_bitsILi16EEENSV_INS5_IJNSA_ILi8EEESI_EEENS5_IJSI_SC_EEEEEEEvNS4_8identityENS4_23SM90_TMA_LOAD_MULTICASTES1D_vS1E_EENS_8epilogue10collective6detail29Sm90TmaWarpSpecializedAdapterINS1I_15DefaultEpilogueISK_SL_SL_NS1H_6thread17LinearCombinationISK_Li1EffLNS1M_9ScaleType4KindE0ELNS_15FloatRoundStyleE2ESK_EENS1_15EpilogueDefaultEEEEEvvEEEEvNT_6ParamsE,(.L_x_230 - _ZN7cutlass13device_kernelINS_4gemm6kernel13GemmUniversalIN4cute5tupleIJiiiiEEENS1_10collective13CollectiveMmaINS1_34MainloopSm90TmaGmmaWarpSpecializedILi18ENS5_IJNS4_1CILi2EEENSA_ILi1EEESC_EEENS1_32KernelTmaWarpSpecializedPingpongEEENS5_IJNSA_ILi64EEENSA_ILi128EEENSA_ILi32EEEEEENS_10bfloat16_tENS5_IJlSC_lEEESK_SL_NS4_8TiledMMAINS4_8MMA_AtomIJNS4_4SM904GMMA28MMA_64x128x16_F32BF16BF16_SSILNSP_5MajorE0ELSR_0ELNSP_7ScaleInE1ELSS_1EEEEEENS4_6LayoutINS5_IJSC_SC_SC_EEENS5_IJNSA_ILi0EEESX_SX_EEEEENS5_IJNS4_10UnderscoreES10_S10_EEEEENS4_13SM90_TMA_LOADENS4_14ComposedLayoutINS4_7SwizzleILi2ELi4ELi3EEENS4_18smem_ptr_flag_bitsILi16EEENSV_INS5_IJNSA_ILi8EEESI_EEENS5_IJSI_SC_EEEEEEEvNS4_8identityENS4_23SM90_TMA_LOAD_MULTICASTES1D_vS1E_EENS_8epilogue10collective6detail29Sm90TmaWarpSpecializedAdapterINS1I_15DefaultEpilogueISK_SL_SL_NS1H_6thread17LinearCombinationISK_Li1EffLNS1M_9ScaleType4KindE0ELNS_15FloatRoundStyleE2ESK_EENS1_15EpilogueDefaultEEEEEvvEEEEvNT_6ParamsE)
        .other          _ZN7cutlass13device_kernelINS_4gemm6kernel13GemmUniversalIN4cute5tupleIJiiiiEEENS1_10collective13CollectiveMmaINS1_34MainloopSm90TmaGmmaWarpSpecializedILi18ENS5_IJNS4_1CILi2EEENSA_ILi1EEESC_EEENS1_32KernelTmaWarpSpecializedPingpongEEENS5_IJNSA_ILi64EEENSA_ILi128EEENSA_ILi32EEEEEENS_10bfloat16_tENS5_IJlSC_lEEESK_SL_NS4_8TiledMMAINS4_8MMA_AtomIJNS4_4SM904GMMA28MMA_64x128x16_F32BF16BF16_SSILNSP_5MajorE0ELSR_0ELNSP_7ScaleInE1ELSS_1EEEEEENS4_6LayoutINS5_IJSC_SC_SC_EEENS5_IJNSA_ILi0EEESX_SX_EEEEENS5_IJNS4_10UnderscoreES10_S10_EEEEENS4_13SM90_TMA_LOADENS4_14ComposedLayoutINS4_7SwizzleILi2ELi4ELi3EEENS4_18smem_ptr_flag_bitsILi16EEENSV_INS5_IJNSA_ILi8EEESI_EEENS5_IJSI_SC_EEEEEEEvNS4_8identityENS4_23SM90_TMA_LOAD_MULTICASTES1D_vS1E_EENS_8epilogue10collective6detail29Sm90TmaWarpSpecializedAdapterINS1I_15DefaultEpilogueISK_SL_SL_NS1H_6thread17LinearCombinationISK_Li1EffLNS1M_9ScaleType4KindE0ELNS_15FloatRoundStyleE2ESK_EENS1_15EpilogueDefaultEEEEEvvEEEEvNT_6ParamsE,@"STO_CUDA_ENTRY STV_DEFAULT"
_ZN7cutlass13device_kernelINS_4gemm6kernel13GemmUniversalIN4cute5tupleIJiiiiEEENS1_10collective13CollectiveMmaINS1_34MainloopSm90TmaGmmaWarpSpecializedILi18ENS5_IJNS4_1CILi2EEENSA_ILi1EEESC_EEENS1_32KernelTmaWarpSpecializedPingpongEEENS5_IJNSA_ILi64EEENSA_ILi128EEENSA_ILi32EEEEEENS_10bfloat16_tENS5_IJlSC_lEEESK_SL_NS4_8TiledMMAINS4_8MMA_AtomIJNS4_4SM904GMMA28MMA_64x128x16_F32BF16BF16_SSILNSP_5MajorE0ELSR_0ELNSP_7ScaleInE1ELSS_1EEEEEENS4_6LayoutINS5_IJSC_SC_SC_EEENS5_IJNSA_ILi0EEESX_SX_EEEEENS5_IJNS4_10UnderscoreES10_S10_EEEEENS4_13SM90_TMA_LOADENS4_14ComposedLayoutINS4_7SwizzleILi2ELi4ELi3EEENS4_18smem_ptr_flag_bitsILi16EEENSV_INS5_IJNSA_ILi8EEESI_EEENS5_IJSI_SC_EEEEEEEvNS4_8identityENS4_23SM90_TMA_LOAD_MULTICASTES1D_vS1E_EENS_8epilogue10collective6detail29Sm90TmaWarpSpecializedAdapterINS1I_15DefaultEpilogueISK_SL_SL_NS1H_6thread17LinearCombinationISK_Li1EffLNS1M_9ScaleType4KindE0ELNS_15FloatRoundStyleE2ESK_EENS1_15EpilogueDefaultEEEEEvvEEEEvNT_6ParamsE:
[----:B------:R-:W0:Y:S02]  /*0000*/  LDC R1, c[0x0][0x28] ;  /* 0x00000a00ff017b82 */ /* 0x000e240000000800 */
[----:B0-----:R-:W-:Y:S01]  /*0010*/  VIADD R1, R1, 0xfffffff8 ;  /* 0xfffffff801017836 */ /* 0x001fe20000000000 */
[----:B------:R-:W0:Y:S01]  /*0020*/  S2R R4, SR_TID.X ;  /* 0x0000000000047919 */ /* 0x000e220000002100 */
[----:B------:R-:W-:Y:S01]  /*0030*/  ELECT P0, URZ, PT ;  /* 0x00000000003f782f */ /* 0x000fe20003800000 */
[----:B------:R-:W-:Y:S01]  /*0040*/  BSSY B0, `(.L_x_0) ;  /* 0x000000f000007945 */ /* 0x000fe20003800000 */
[--C-:B0-----:R-:W-:Y:S02]  /*0050*/  SHF.R.U32.HI R2, RZ, 0x5, R4.reuse ;  /* 0x00000005ff027819 */ /* 0x101fe40000011604 */
[----:B------:R-:W-:-:S03]  /*0060*/  SHF.R.U32.HI R7, RZ, 0x7, R4 ;  /* 0x00000007ff077819 */ /* 0x000fc60000011604 */
[----:B------:R-:W0:Y:S04]  /*0070*/  SHFL.IDX PT, R5, R2, RZ, 0x1f ;  /* 0x00001fff02057589 */ /* 0x000e2800000e0000 */
[----:B------:R1:W2:Y:S01]  /*0080*/  SHFL.IDX PT, R10, R7, RZ, 0x1f ;  /* 0x00001fff070a7589 */ /* 0x0002a200000e0000 */
[----:B0-----:R-:W-:-:S13]  /*0090*/  ISETP.NE.OR P0, PT, R5, RZ, !P0 ;  /* 0x000000ff0500720c */ /* 0x001fda0004705670 */
[----:B-12---:R-:W-:Y:S05]  /*00a0*/  @P0 BRA `(.L_x_1) ;  /* 0x0000000000200947 */ /* 0x006fea0003800000 */
[----:B------:R-:W-:Y:S02]  /*00b0*/  ULDC.64 UR4, c[0x0][0x198] ;  /* 0x0000660000047ab9 */ /* 0x000fe40000000a00 */
[----:B------:R-:W-:Y:S02]  /*00c0*/  UIADD3 UR6, UP0, UR4, 0xf0, URZ ;  /* 0x000000f004067890 */ /* 0x000fe4000ff1e03f */
[----:B------:R-:W-:Y:S02]  /*00d0*/  UIADD3 UR4, UP1, UR4, 0x1f0, URZ ;  /* 0x000001f004047890 */ /* 0x000fe4000ff3e03f */
[----:B------:R-:W-:Y:S02]  /*00e0*/  UIADD3.X UR7, URZ, UR5, URZ, UP0, !UPT ;  /* 0x000000053f077290 */ /* 0x000fe400087fe43f */
[----:B------:R-:W-:-:S07]  /*00f0*/  UIADD3.X UR5, URZ, UR5, URZ, UP1, !UPT ;  /* 0x000000053f057290 */ /* 0x000fce0008ffe43f */
[----:B------:R0:W-:Y:S02]  /*0100*/  UTMACCTL.PF [UR6] ;  /* 0x00000000060079b9 */ /* 0x0001e40008040000 */
[----:B------:R0:W-:Y:S02]  /*0110*/  UTMACCTL.PF [UR4] ;  /* 0x00000000040079b9 */ /* 0x0001e40008040000 */
[----:B0-----:R-:W-:Y:S01]  /*0120*/  NOP ;  /* 0x0000000000007918 */ /* 0x001fe20000000000 */
.L_x_1:
[----:B------:R-:W-:Y:S05]  /*0130*/  BSYNC B0 ;  /* 0x0000000000007941 */ /* 0x000fea0003800000 */
.L_x_0:
[----:B------:R-:W0:Y:S01]  /*0140*/  SHFL.IDX PT, R8, R2, RZ, 0x1f ;  /* 0x00001fff02087589 */ /* 0x000e2200000e0000 */
[----:B------:R-:W-:-:S04]  /*0150*/  SHF.R.S32.HI R3, RZ, 0x1f, R4 ;  /* 0x0000001fff037819 */ /* 0x000fc80000011404 */
[----:B------:R-:W-:Y:S02]  /*0160*/  LEA.HI R3, R3, R4, RZ, 0x7 ;  /* 0x0000000403037211 */ /* 0x000fe400078f38ff */
[----:B0-----:R-:W-:-:S13]  /*0170*/  ISETP.NE.AND P0, PT, R8, RZ, PT ;  /* 0x000000ff0800720c */ /* 0x001fda0003f05270 */
[----:B------:R-:W-:Y:S05]  /*0180*/  @P0 BRA `(.L_x_2) ;  /* 0x0000000000d40947 */ /* 0x000fea0003800000 */
[----:B------:R-:W-:Y:S01]  /*0190*/  ELECT P0, URZ, PT ;  /* 0x00000000003f782f */ /* 0x000fe20003800000 */
[----:B------:R-:W-:-:S12]  /*01a0*/  BSSY B0, `(.L_x_2) ;  /* 0x0000033000007945 */ /* 0x000fd80003800000 */
[----:B------:R-:W-:Y:S05]  /*01b0*/  @!P0 BRA `(.L_x_3) ;  /* 0x0000000000c48947 */ /* 0x000fea0003800000 */
[----:B------:R-:W0:Y:S01]  /*01c0*/  S2UR UR8, SR_CgaCtaId ;  /* 0x00000000000879c3 */ /* 0x000e220000008800 */
[----:B------:R-:W-:Y:S01]  /*01d0*/  UMOV UR4, 0x400 ;  /* 0x0000040000047882 */ /* 0x000fe20000000000 */
[----:B------:R-:W-:Y:S01]  /*01e0*/  UMOV UR5, 0x1 ;  /* 0x0000000100057882 */ /* 0x000fe20000000000 */
[----:B------:R-:W-:Y:S02]  /*01f0*/  UMOV UR6, 0x2 ;  /* 0x0000000200067882 */ /* 0x000fe40000000000 */
[----:B------:R-:W-:-:S04]  /*0200*/  UIADD3 UR6, -UR6, 0x100000, URZ ;  /* 0x0010000006067890 */ /* 0x000fc8000fffe13f */
[----:B------:R-:W-:Y:S02]  /*0210*/  USHF.L.U32 UR7, UR6, 0xb, URZ ;  /* 0x0000000b06077899 */ /* 0x000fe4000800063f */
[----:B------:R-:W-:Y:S02]  /*0220*/  USHF.L.U32 UR6, UR6, 0x1, URZ ;  /* 0x0000000106067899 */ /* 0x000fe4000800063f */
[----:B0-----:R-:W-:Y:S02]  /*0230*/  ULEA UR8, UR8, UR4, 0x18 ;  /* 0x0000000408087291 */ /* 0x001fe4000f8ec03f */
[----:B------:R-:W-:-:S04]  /*0240*/  UIADD3 UR4, -UR5, 0x100000, URZ ;  /* 0x0010000005047890 */ /* 0x000fc8000fffe13f */
[----:B------:R-:W-:Y:S02]  /*0250*/  USHF.L.U32 UR5, UR4, 0xb, URZ ;  /* 0x0000000b04057899 */ /* 0x000fe4000800063f */
[----:B------:R-:W-:Y:S01]  /*0260*/  USHF.L.U32 UR4, UR4, 0x1, URZ ;  /* 0x0000000104047899 */ /* 0x000fe2000800063f */
[----:B------:R-:W0:Y:S11]  /*0270*/  FENCE.VIEW.ASYNC.S ;  /* 0x00000000000073c6 */ /* 0x000e360000000000 */
[----:B0-----:R0:W1:Y:S01]  /*0280*/  SYNCS.EXCH.64 URZ, [UR8], UR4 ;  /* 0x00000004083f75b2 */ /* 0x0010620008000100 */
[----:B------:R0:W2:Y:S01]  /*0290*/  SYNCS.EXCH.64 URZ, [UR8+0x90], UR6 ;  /* 0x00009006083f75b2 */ /* 0x0000a20008000100 */
[----:B------:R0:W3:Y:S01]  /*02a0*/  SYNCS.EXCH.64 URZ, [UR8+0x8], UR4 ;  /* 0x00000804083f75b2 */ /* 0x0000e20008000100 */
[----:B------:R0:W4:Y:S01]  /*02b0*/  SYNCS.EXCH.64 URZ, [UR8+0x98], UR6 ;  /* 0x00009806083f75b2 */ /* 0x0001220008000100 */
[----:B------:R0:W0:Y:S01]  /*02c0*/  SYNCS.EXCH.64 URZ, [UR8+0x10], UR4 ;  /* 0x00001004083f75b2 */ /* 0x0000220008000100 */
        /* <DEDUP_REMOVED lines=31> */
[----:B-1234-:R-:W-:Y:S01]  /*04c0*/  NOP ;  /* 0x0000000000007918 */ /* 0x01efe20000000000 */
.L_x_3:
[----:B0-----:R-:W-:Y:S05]  /*04d0*/  BSYNC B0 ;  /* 0x0000000000007941 */ /* 0x001fea0003800000 */
.L_x_2:
[----:B------:R-:W0:Y:S01]  /*04e0*/  SHFL.IDX PT, R13, R2, RZ, 0x1f ;  /* 0x00001fff020d7589 */ /* 0x000e2200000e0000 */
[----:B------:R-:W1:Y:S01]  /*04f0*/  S2UR UR12, SR_CTAID.X ;  /* 0x00000000000c79c3 */ /* 0x000e620000002500 */
[----:B------:R-:W-:Y:S02]  /*0500*/  LOP3.LUT R3, R3, 0xffffff80, RZ, 0xc0, !PT ;  /* 0xffffff8003037812 */ /* 0x000fe400078ec0ff */
[----:B------:R-:W-:Y:S01]  /*0510*/  ELECT P0, URZ, PT ;  /* 0x00000000003f782f */ /* 0x000fe20003800000 */
[----:B------:R2:W3:Y:S01]  /*0520*/  SHFL.IDX PT, R12, R2, RZ, 0x1f ;  /* 0x00001fff020c7589 */ /* 0x0004e200000e0000 */
[----:B------:R-:W-:Y:S01]  /*0530*/  ELECT P1, URZ, PT ;  /* 0x00000000003f782f */ /* 0x000fe20003820000 */
[----:B------:R-:W-:Y:S01]  /*0540*/  NOP ;  /* 0x0000000000007918 */ /* 0x000fe20000000000 */
[----:B------:R-:W-:Y:S01]  /*0550*/  IMAD.IADD R3, R4, 0x1, -R3 ;  /* 0x0000000104037824 */ /* 0x000fe200078e0a03 */
[----:B------:R-:W4:Y:S01]  /*0560*/  S2R R6, SR_CTAID.Y ;  /* 0x0000000000067919 */ /* 0x000f220000002600 */
[----:B------:R-:W-:Y:S01]  /*0570*/  ULDC UR4, c[0x0][0x150] ;  /* 0x0000540000047ab9 */ /* 0x000fe20000000800 */
[----:B------:R-:W5:Y:S01]  /*0580*/  LDC R14, c[0x0][0x144] ;  /* 0x00005100ff0e7b82 */ /* 0x000f620000000800 */
[----:B------:R-:W-:Y:S01]  /*0590*/  UMOV UR11, 0x80 ;  /* 0x00000080000b7882 */ /* 0x000fe20000000000 */
[----:B------:R-:W-:Y:S01]  /*05a0*/  SHF.R.S32.HI R0, RZ, 0x1f, R3 ;  /* 0x0000001fff007819 */ /* 0x000fe20000011403 */
[----:B------:R-:W-:Y:S01]  /*05b0*/  NOP ;  /* 0x0000000000007918 */ /* 0x000fe20000000000 */
[C---:B------:R-:W-:Y:S01]  /*05c0*/  VIADD R35, R10.reuse, 0xffffffff ;  /* 0xffffffff0a237836 */ /* 0x040fe20000000000 */
[----:B------:R-:W-:Y:S01]  /*05d0*/  ISETP.NE.AND P4, PT, R10, RZ, PT ;  /* 0x000000ff0a00720c */ /* 0x000fe20003f85270 */
[----:B------:R-:W-:Y:S01]  /*05e0*/  IMAD.MOV.U32 R89, RZ, RZ, 0x1 ;  /* 0x00000001ff597424 */ /* 0x000fe200078e00ff */
[----:B------:R-:W-:Y:S01]  /*05f0*/  LEA.HI R9, R0, R3, RZ, 0x3 ;  /* 0x0000000300097211 */ /* 0x000fe200078f18ff */
[----:B------:R-:W5:Y:S01]  /*0600*/  LDC R15, c[0x0][0x140] ;  /* 0x00005000ff0f7b82 */ /* 0x000f620000000800 */
[----:B------:R-:W-:-:S02]  /*0610*/  ISETP.GE.U32.AND P6, PT, R35, 0x2, PT ;  /* 0x000000022300780c */ /* 0x000fc40003fc6070 */
[--C-:B------:R-:W-:Y:S02]  /*0620*/  SHF.R.S32.HI R11, RZ, 0x3, R9.reuse ;  /* 0x00000003ff0b7819 */ /* 0x100fe40000011409 */
[----:B--2---:R-:W-:Y:S02]  /*0630*/  SHF.R.S32.HI R2, RZ, 0x1f, R9 ;  /* 0x0000001fff027819 */ /* 0x004fe40000011409 */
[----:B------:R-:W-:Y:S01]  /*0640*/  SHF.R.S32.HI R9, RZ, 0x1f, R8 ;  /* 0x0000001fff097819 */ /* 0x000fe20000011408 */
[----:B------:R-:W2:Y:S01]  /*0650*/  LDC R25, c[0x0][0x148] ;  /* 0x00005200ff197b82 */ /* 0x000ea20000000800 */
[----:B0-----:R-:W-:Y:S02]  /*0660*/  ISETP.NE.OR P0, PT, R13, RZ, !P0 ;  /* 0x000000ff0d00720c */ /* 0x001fe40004705670 */
[----:B-1----:R-:W-:Y:S02]  /*0670*/  I2FP.F32.U32 R13, UR12 ;  /* 0x0000000c000d7c45 */ /* 0x002fe40008201000 */
[----:B------:R-:W-:-:S02]  /*0680*/  LEA.HI R2, R2, R11, RZ, 0x2 ;  /* 0x0000000b02027211 */ /* 0x000fc400078f10ff */
[----:B------:R-:W-:Y:S01]  /*0690*/  LEA.HI R9, R9, R8, RZ, 0x2 ;  /* 0x0000000809097211 */ /* 0x000fe200078f10ff */
[----:B------:R-:W-:Y:S01]  /*06a0*/  FMUL R13, R13, UR4 ;  /* 0x000000040d0d7c20 */ /* 0x000fe20008400000 */
[----:B---3--:R-:W-:Y:S01]  /*06b0*/  ISETP.NE.OR P1, PT, R12, RZ, !P1 ;  /* 0x000000ff0c00720c */ /* 0x008fe20004f25670 */
[----:B------:R-:W-:Y:S01]  /*06c0*/  ULDC UR4, c[0x0][0x154] ;  /* 0x0000550000047ab9 */ /* 0x000fe20000000800 */
[----:B------:R-:W-:Y:S02]  /*06d0*/  LOP3.LUT R12, R2, 0xfffffffc, RZ, 0xc0, !PT ;  /* 0xfffffffc020c7812 */ /* 0x000fe400078ec0ff */
[----:B------:R-:W-:Y:S01]  /*06e0*/  LOP3.LUT R9, R9, 0x3ffffffc, RZ, 0xc0, !PT ;  /* 0x3ffffffc09097812 */ /* 0x000fe200078ec0ff */
[----:B------:R-:W0:Y:S01]  /*06f0*/  F2I.U32.TRUNC.NTZ R13, R13 ;  /* 0x0000000d000d7305 */ /* 0x000e22000020f000 */
[----:B------:R-:W-:Y:S01]  /*0700*/  SHF.R.S32.HI R2, RZ, 0x1f, R5 ;  /* 0x0000001fff027819 */ /* 0x000fe20000011405 */
[----:B------:R-:W-:Y:S01]  /*0710*/  IMAD.IADD R12, R11, 0x1, -R12 ;  /* 0x000000010b0c7824 */ /* 0x000fe200078e0a0c */
[----:B------:R-:W-:Y:S01]  /*0720*/  VOTEU.ALL UP1, P0 ;  /* 0x00000000003f7886 */ /* 0x000fe20000020000 */
[----:B------:R-:W-:Y:S01]  /*0730*/  IMAD.IADD R9, R8, 0x1, -R9 ;  /* 0x0000000108097824 */ /* 0x000fe200078e0a09 */
[----:B------:R-:W-:Y:S01]  /*0740*/  LEA.HI R2, R2, R5, RZ, 0x2 ;  /* 0x0000000502027211 */ /* 0x000fe200078f10ff */
[----:B------:R-:W-:Y:S01]  /*0750*/  VOTEU.ALL UP0, P0 ;  /* 0x00000000003f7886 */ /* 0x000fe20000000000 */
[----:B----4-:R-:W-:Y:S01]  /*0760*/  I2FP.F32.U32 R8, R6 ;  /* 0x0000000600087245 */ /* 0x010fe20000201000 */
[----:B------:R-:W-:Y:S01]  /*0770*/  IMAD R9, R9, 0x4, R12 ;  /* 0x0000000409097824 */ /* 0x000fe200078e020c */
[----:B------:R-:W-:Y:S01]  /*0780*/  LOP3.LUT R2, R2, 0xfffffffc, RZ, 0xc0, !PT ;  /* 0xfffffffc02027812 */ /* 0x000fe200078ec0ff */
[----:B------:R-:W-:Y:S01]  /*0790*/  VOTEU.ALL UP2, P1 ;  /* 0x00000000003f7886 */ /* 0x000fe20000840000 */
[----:B------:R-:W1:Y:S01]  /*07a0*/  @!UP1 S2UR UR7, SR_CgaCtaId ;  /* 0x00000000000799c3 */ /* 0x000e620000008800 */
[----:B------:R-:W-:Y:S01]  /*07b0*/  FMUL R8, R8, UR4 ;  /* 0x0000000408087c20 */ /* 0x000fe20008400000 */
[----:B------:R-:W-:Y:S01]  /*07c0*/  IMAD.SHL.U32 R88, R9, 0x4, RZ ;  /* 0x0000000409587824 */ /* 0x000fe200078e00ff */
[----:B------:R-:W-:Y:S01]  /*07d0*/  UMOV UR4, 0x20 ;  /* 0x0000002000047882 */ /* 0x000fe20000000000 */
[----:B------:R-:W-:Y:S01]  /*07e0*/  IMAD.IADD R5, R5, 0x1, -R2 ;  /* 0x0000000105057824 */ /* 0x000fe200078e0a02 */
[----:B------:R-:W-:Y:S01]  /*07f0*/  LEA.HI R2, R9, R9, RZ, 0x1 ;  /* 0x0000000909027211 */ /* 0x000fe200078f08ff */
[----:B0-----:R-:W-:Y:S01]  /*0800*/  IMAD.MOV R13, RZ, RZ, -R13 ;  /* 0x000000ffff0d7224 */ /* 0x001fe200078e0a0d */
[----:B------:R-:W0:Y:S01]  /*0810*/  F2I.U32.TRUNC.NTZ R8, R8 ;  /* 0x0000000800087305 */ /* 0x000e22000020f000 */
[----:B------:R-:W3:Y:S01]  /*0820*/  @!UP2 S2UR UR10, SR_CgaCtaId ;  /* 0x00000000000aa9c3 */ /* 0x000ee20000008800 */
[----:B------:R-:W-:Y:S01]  /*0830*/  LOP3.LUT R2, R2, 0xfffffffe, RZ, 0xc0, !PT ;  /* 0xfffffffe02027812 */ /* 0x000fe200078ec0ff */
[----:B-----5:R-:W-:Y:S01]  /*0840*/  IMAD R21, R14, R13, UR12 ;  /* 0x0000000c0e157e24 */ /* 0x020fe2000f8e020d */
[----:B------:R-:W-:Y:S01]  /*0850*/  @!UP1 UMOV UR6, 0x400 ;  /* 0x0000040000069882 */ /* 0x000fe20000000000 */
[----:B------:R-:W-:-:S04]  /*0860*/  @!UP1 UIADD3 UR4, -UR4, 0x100000, URZ ;  /* 0x0010000004049890 */ /* 0x000fc8000fffe13f */
[----:B------:R-:W-:Y:S02]  /*0870*/  @!UP1 USHF.L.U32 UR5, UR4, 0xb, URZ ;  /* 0x0000000b04059899 */ /* 0x000fe4000800063f */
[----:B------:R-:W-:Y:S01]  /*0880*/  @!UP1 USHF.L.U32 UR4, UR4, 0x1, URZ ;  /* 0x0000000104049899 */ /* 0x000fe2000800063f */
[C---:B------:R-:W-:Y:S01]  /*0890*/  LOP3.LUT R88, R9.reuse, 0xc, R88, 0x78, !PT ;  /* 0x0000000c09587812 */ /* 0x040fe200078e7858 */
[----:B------:R-:W-:Y:S01]  /*08a0*/  IMAD.IADD R2, R9, 0x1, -R2 ;  /* 0x0000000109027824 */ /* 0x000fe200078e0a02 */
[----:B------:R-:W-:Y:S01]  /*08b0*/  @!UP2 UMOV UR9, 0x400 ;  /* 0x000004000009a882 */ /* 0x000fe20000000000 */
[----:B------:R-:W-:Y:S01]  /*08c0*/  VOTEU.ALL UP3, P1 ;  /* 0x00000000003f7886 */ /* 0x000fe20000860000 */
[----:B------:R-:W-:Y:S01]  /*08d0*/  VOTEU.ALL UP4, P1 ;  /* 0x00000000003f7886 */ /* 0x000fe20000880000 */
[----:B------:R-:W-:Y:S01]  /*08e0*/  VOTEU.ALL UP5, P1 ;  /* 0x00000000003f7886 */ /* 0x000fe200008a0000 */
[----:B------:R-:W-:Y:S01]  /*08f0*/  ISETP.NE.AND P3, PT, R2, R21, PT ;  /* 0x000000150200720c */ /* 0x000fe20003f65270 */
[----:B------:R4:W4:Y:S01]  /*0900*/  SHFL.IDX PT, R14, R7, RZ, 0x1f ;  /* 0x00001fff070e7589 */ /* 0x00092200000e0000 */
[----:B------:R-:W-:Y:S01]  /*0910*/  ISETP.EQ.U32.AND P2, PT, R15, 0x1, PT ;  /* 0x000000010f00780c */ /* 0x000fe20003f42070 */
[----:B0-----:R-:W-:Y:S01]  /*0920*/  IMAD.MOV R20, RZ, RZ, -R8 ;  /* 0x000000ffff147224 */ /* 0x001fe200078e0a08 */
[----:B-1----:R-:W-:-:S02]  /*0930*/  @!UP1 ULEA UR8, UR7, UR6, 0x18 ;  /* 0x0000000607089291 */ /* 0x002fc4000f8ec03f */
[----:B------:R-:W-:-:S04]  /*0940*/  @!UP2 UIADD3 UR6, -UR11, 0x100000, URZ ;  /* 0x001000000b06a890 */ /* 0x000fc8000fffe13f */
[----:B------:R-:W-:Y:S02]  /*0950*/  @!UP2 USHF.L.U32 UR7, UR6, 0xb, URZ ;  /* 0x0000000b0607a899 */ /* 0x000fe4000800063f */
[----:B------:R-:W-:Y:S01]  /*0960*/  @!UP2 USHF.L.U32 UR6, UR6, 0x1, URZ ;  /* 0x000000010606a899 */ /* 0x000fe2000800063f */
[----:B--2---:R-:W-:Y:S01]  /*0970*/  IMAD R9, R25, R20, R6 ;  /* 0x0000001419097224 */ /* 0x004fe200078e0206 */
[----:B------:R-:W-:Y:S01]  /*0980*/  VOTEU.ALL UP1, P0 ;  /* 0x00000000003f7886 */ /* 0x000fe20000020000 */
[----:B------:R-:W-:Y:S01]  /*0990*/  LOP3.LUT P0, RZ, R3, 0x7, RZ, 0xc0, !PT ;  /* 0x0000000703ff7812 */ /* 0x000fe2000780c0ff */
[----:B---3--:R-:W-:Y:S01]  /*09a0*/  @!UP2 ULEA UR9, UR10, UR9, 0x18 ;  /* 0x000000090a09a291 */ /* 0x008fe2000f8ec03f */
[----:B------:R-:W-:Y:S01]  /*09b0*/  @P3 LEA.HI R2, R88, R88, RZ, 0x1 ;  /* 0x0000005858023211 */ /* 0x000fe200078f08ff */
[----:B------:R-:W-:Y:S01]  /*09c0*/  VOTEU.ALL UP2, P1 ;  /* 0x00000000003f7886 */ /* 0x000fe20000840000 */
[----:B------:R-:W-:Y:S01]  /*09d0*/  ISETP.NE.AND P1, PT, R5, 0x3, PT ;  /* 0x000000030500780c */ /* 0x000fe20003f25270 */
[----:B------:R-:W0:Y:S02]  /*09e0*/  FENCE.VIEW.ASYNC.S ;  /* 0x00000000000073c6 */ /* 0x000e240000000000 */
[----:B0-----:R0:W1:Y:S01]  /*09f0*/  @!UP0 SYNCS.EXCH.64 URZ, [UR8+0x150], UR4 ;  /* 0x00015004083f85b2 */ /* 0x0010620008000100 */
[----:B------:R-:W-:-:S02]  /*0a00*/  @P3 SHF.R.S32.HI R2, RZ, 0x1, R2 ;  /* 0x00000001ff023819 */ /* 0x000fc40000011402 */
[----:B------:R-:W-:Y:S02]  /*0a10*/  ISETP.EQ.OR P1, PT, R5, RZ, !P1 ;  /* 0x000000ff0500720c */ /* 0x000fe40004f22670 */
[----:B------:R-:W-:Y:S02]  /*0a20*/  @P3 ISETP.NE.AND P5, PT, R2, R9, PT ;  /* 0x000000090200320c */ /* 0x000fe40003fa5270 */
[----:B------:R-:W-:Y:S02]  /*0a30*/  ISETP.LT.U32.AND P0, PT, R88, 0x2, !P0 ;  /* 0x000000025800780c */ /* 0x000fe40004701070 */
[----:B------:R-:W-:Y:S02]  /*0a40*/  ISETP.EQ.AND P1, PT, R10, RZ, P1 ;  /* 0x000000ff0a00720c */ /* 0x000fe40000f22270 */
[----:B------:R-:W-:Y:S02]  /*0a50*/  SEL R2, RZ, 0x1, !P0 ;  /* 0x00000001ff027807 */ /* 0x000fe40004000000 */
[----:B------:R-:W-:-:S02]  /*0a60*/  @P3 SEL R89, RZ, 0x1, P5 ;  /* 0x00000001ff593807 */ /* 0x000fc40002800000 */
[----:B------:R-:W-:Y:S01]  /*0a70*/  SEL R16, RZ, 0x1, !P1 ;  /* 0x00000001ff107807 */ /* 0x000fe20004800000 */
[----:B------:R0:W2:Y:S01]  /*0a80*/  @!UP1 SYNCS.EXCH.64 URZ, [UR8+0x158], UR4 ;  /* 0x00015804083f95b2 */ /* 0x0000a20008000100 */
[----:B------:R-:W-:Y:S01]  /*0a90*/  NOP ;  /* 0x0000000000007918 */ /* 0x000fe20000000000 */
[----:B------:R-:W-:Y:S02]  /*0aa0*/  LOP3.LUT R89, R89, R2, RZ, 0xc0, !PT ;  /* 0x0000000259597212 */ /* 0x000fe400078ec0ff */
[----:B------:R-:W-:Y:S01]  /*0ab0*/  SEL R16, R16, 0x2, P6 ;  /* 0x0000000210107807 */ /* 0x000fe20003000000 */
[----:B------:R0:W3:Y:S01]  /*0ac0*/  @!UP2 SYNCS.EXCH.64 URZ, [UR9+0x130], UR6 ;  /* 0x00013006093fa5b2 */ /* 0x0000e20008000100 */
[----:B------:R0:W0:Y:S01]  /*0ad0*/  @!UP3 SYNCS.EXCH.64 URZ, [UR9+0x138], UR6 ;  /* 0x00013806093fb5b2 */ /* 0x0000220008000100 */
[----:B------:R0:W0:Y:S01]  /*0ae0*/  @!UP4 SYNCS.EXCH.64 URZ, [UR9+0x140], UR6 ;  /* 0x00014006093fc5b2 */ /* 0x0000220008000100 */
[----:B------:R0:W0:Y:S01]  /*0af0*/  @!UP5 SYNCS.EXCH.64 URZ, [UR9+0x148], UR6 ;  /* 0x00014806093fd5b2 */ /* 0x0000220008000100 */
[----:B------:R-:W-:Y:S01]  /*0b00*/  NOP ;  /* 0x0000000000007918 */ /* 0x000fe20000000000 */
[----:B-1--4-:R-:W-:Y:S05]  /*0b10*/  @!P2 BRA `(.L_x_4) ;  /* 0x000000000008a947 */ /* 0x012fea0003800000 */
[----:B0-23--:R-:W-:Y:S01]  /*0b20*/  UCGABAR_ARV ;  /* 0x00000000000079c7 */ /* 0x00dfe20008000000 */
[----:B------:R-:W-:Y:S05]  /*0b30*/  BRA `(.L_x_5) ;  /* 0x0000000000047947 */ /* 0x000fea0003800000 */
.L_x_4:
[----:B0-23--:R-:W-:Y:S01]  /*0b40*/  NOP ;  /* 0x0000000000007918 */ /* 0x00dfe20000000000 */
.L_x_5:
[----:B------:R-:W-:Y:S01]  /*0b50*/  ULDC.64 UR4, c[0x0][0x598] ;  /* 0x0001660000047ab9 */ /* 0x000fe20000000a00 */
[----:B------:R-:W-:Y:S01]  /*0b60*/  ULDC.64 UR36, c[0x0][0x208] ;  /* 0x0000820000247ab9 */ /* 0x000fe20000000a00 */
[----:B------:R-:W-:-:S04]  /*0b70*/  ISETP.NE.U32.AND P0, PT, RZ, UR4, PT ;  /* 0x00000004ff007c0c */ /* 0x000fc8000bf05070 */
[----:B------:R-:W-:-:S13]  /*0b80*/  ISETP.NE.AND.EX P0, PT, RZ, UR5, PT, P0 ;  /* 0x00000005ff007c0c */ /* 0x000fda000bf05300 */
[----:B------:R-:W-:Y:S05]  /*0b90*/  @!P0 BRA `(.L_x_6) ;  /* 0x00000000001c8947 */ /* 0x000fea0003800000 */
[----:B------:R-:W0:Y:S02]  /*0ba0*/  LDC.64 R8, c[0x0][0x598] ;  /* 0x00016600ff087b82 */ /* 0x000e240000000a00 */
[----:B0-----:R-:W2:Y:S02]  /*0bb0*/  LDG.E.64 R8, desc[UR36][R8.64] ;  /* 0x0000002408087981 */ /* 0x001ea4000c1e1b00 */
[----:B--2---:R-:W-:-:S04]  /*0bc0*/  ISETP.NE.U32.AND P0, PT, R8, RZ, PT ;  /* 0x000000ff0800720c */ /* 0x004fc80003f05070 */
[----:B------:R-:W-:-:S13]  /*0bd0*/  ISETP.NE.AND.EX P0, PT, R9, RZ, PT, P0 ;  /* 0x000000ff0900720c */ /* 0x000fda0003f05300 */
[----:B------:R-:W-:Y:S05]  /*0be0*/  @!P0 BRA `(.L_x_6) ;  /* 0x0000000000088947 */ /* 0x000fea0003800000 */
[----:B------:R0:W5:Y:S01]  /*0bf0*/  LD.E R90, desc[UR36][R8.64] ;  /* 0x00000024085a7980 */ /* 0x000162000c101900 */
[----:B------:R-:W-:Y:S05]  /*0c00*/  BRA `(.L_x_7) ;  /* 0x0000000000247947 */ /* 0x000fea0003800000 */
.L_x_6:
[----:B------:R-:W-:Y:S02]  /*0c10*/  ULDC.64 UR4, c[0x0][0x588] ;  /* 0x0001620000047ab9 */ /* 0x000fe40000000a00 */
[----:B------:R-:W-:-:S04]  /*0c20*/  ISETP.NE.U32.AND P0, PT, RZ, UR4, PT ;  /* 0x00000004ff007c0c */ /* 0x000fc8000bf05070 */
[----:B------:R-:W-:-:S13]  /*0c30*/  ISETP.NE.AND.EX P0, PT, RZ, UR5, PT, P0 ;  /* 0x00000005ff007c0c */ /* 0x000fda000bf05300 */
[----:B------:R-:W-:Y:S05]  /*0c40*/  @!P0 BRA `(.L_x_8) ;  /* 0x00000000000c8947 */ /* 0x000fea0003800000 */
[----:B------:R-:W0:Y:S02]  /*0c50*/  LDC.64 R90, c[0x0][0x588] ;  /* 0x00016200ff5a7b82 */ /* 0x000e240000000a00 */
[----:B0-----:R1:W5:Y:S01]  /*0c60*/  LDG.E R90, desc[UR36][R90.64] ;  /* 0x000000245a5a7981 */ /* 0x001362000c1e1900 */
[----:B------:R-:W-:Y:S05]  /*0c70*/  BRA `(.L_x_7) ;  /* 0x0000000000087947 */ /* 0x000fea0003800000 */
.L_x_8:
[----:B------:R-:W-:Y:S02]  /*0c80*/  ULDC UR4, c[0x0][0x580] ;  /* 0x0001600000047ab9 */ /* 0x000fe40000000800 */
[----:B------:R-:W-:-:S07]  /*0c90*/  IMAD.U32 R90, RZ, RZ, UR4 ;  /* 0x00000004ff5a7e24 */ /* 0x000fce000f8e00ff */
.L_x_7:
[----:B------:R-:W-:Y:S02]  /*0ca0*/  ULDC.64 UR4, c[0x0][0x5a0] ;  /* 0x0001680000047ab9 */ /* 0x000fe40000000a00 */
[----:B------:R-:W-:-:S04]  /*0cb0*/  ISETP.NE.U32.AND P0, PT, RZ, UR4, PT ;  /* 0x00000004ff007c0c */ /* 0x000fc8000bf05070 */
[----:B------:R-:W-:-:S13]  /*0cc0*/  ISETP.NE.AND.EX P0, PT, RZ, UR5, PT, P0 ;  /* 0x00000005ff007c0c */ /* 0x000fda000bf05300 */
[----:B------:R-:W-:Y:S05]  /*0cd0*/  @!P0 BRA `(.L_x_9) ;  /* 0x00000000001c8947 */ /* 0x000fea0003800000 */
[----:B0-----:R-:W0:Y:S02]  /*0ce0*/  LDC.64 R8, c[0x0][0x5a0] ;  /* 0x00016800ff087b82 */ /* 0x001e240000000a00 */
[----:B0-----:R-:W2:Y:S02]  /*0cf0*/  LDG.E.64 R8, desc[UR36][R8.64] ;  /* 0x0000002408087981 */ /* 0x001ea4000c1e1b00 */
[----:B--2---:R-:W-:-:S04]  /*0d00*/  ISETP.NE.U32.AND P0, PT, R8, RZ, PT ;  /* 0x000000ff0800720c */ /* 0x004fc80003f05070 */
[----:B------:R-:W-:-:S13]  /*0d10*/  ISETP.NE.AND.EX P0, PT, R9, RZ, PT, P0 ;  /* 0x000000ff0900720c */ /* 0x000fda0003f05300 */
[----:B------:R-:W-:Y:S05]  /*0d20*/  @!P0 BRA `(.L_x_9) ;  /* 0x0000000000088947 */ /* 0x000fea0003800000 */
[----:B-1----:R0:W5:Y:S01]  /*0d30*/  LD.E R91, desc[UR36][R8.64] ;  /* 0x00000024085b7980 */ /* 0x002162000c101900 */
[----:B------:R-:W-:Y:S05]  /*0d40*/  BRA `(.L_x_10) ;  /* 0x0000000000247947 */ /* 0x000fea0003800000 */
.L_x_9:
[----:B------:R-:W-:Y:S02]  /*0d50*/  ULDC.64 UR4, c[0x0][0x590] ;  /* 0x0001640000047ab9 */ /* 0x000fe40000000a00 */
[----:B------:R-:W-:-:S04]  /*0d60*/  ISETP.NE.U32.AND P0, PT, RZ, UR4, PT ;  /* 0x00000004ff007c0c */ /* 0x000fc8000bf05070 */
[----:B------:R-:W-:-:S13]  /*0d70*/  ISETP.NE.AND.EX P0, PT, RZ, UR5, PT, P0 ;  /* 0x00000005ff007c0c */ /* 0x000fda000bf05300 */
[----:B------:R-:W-:Y:S05]  /*0d80*/  @!P0 BRA `(.L_x_11) ;  /* 0x00000000000c8947 */ /* 0x000fea0003800000 */
[----:B0-----:R-:W1:Y:S02]  /*0d90*/  LDC.64 R8, c[0x0][0x590] ;  /* 0x00016400ff087b82 */ /* 0x001e640000000a00 */
[----:B-1----:R1:W5:Y:S01]  /*0da0*/  LDG.E R91, desc[UR36][R8.64] ;  /* 0x00000024085b7981 */ /* 0x002362000c1e1900 */
[----:B------:R-:W-:Y:S05]  /*0db0*/  BRA `(.L_x_10) ;  /* 0x0000000000087947 */ /* 0x000fea0003800000 */
.L_x_11:
[----:B------:R-:W-:Y:S02]  /*0dc0*/  ULDC UR4, c[0x0][0x584] ;  /* 0x0001610000047ab9 */ /* 0x000fe40000000800 */
[----:B-1----:R-:W-:-:S07]  /*0dd0*/  IMAD.U32 R91, RZ, RZ, UR4 ;  /* 0x00000004ff5b7e24 */ /* 0x002fce000f8e00ff */
.L_x_10:
[----:B------:R-:W2:Y:S01]  /*0de0*/  LDC R2, c[0x0][0x65c] ;  /* 0x00019700ff027b82 */ /* 0x000ea20000000800 */
[----:B------:R-:W-:Y:S01]  /*0df0*/  ULDC UR6, c[0x0][0x28c] ;  /* 0x0000a30000067ab9 */ /* 0x000fe20000000800 */
[----:B------:R-:W-:Y:S01]  /*0e00*/  ISETP.NE.AND P0, PT, R10, 0x2, PT ;  /* 0x000000020a00780c */ /* 0x000fe20003f05270 */
[----:B------:R-:W-:Y:S01]  /*0e10*/  UIADD3 UR6, UR6, 0x1f, URZ ;  /* 0x0000001f06067890 */ /* 0x000fe2000fffe03f */
[----:B01----:R-:W-:Y:S01]  /*0e20*/  IMAD.U32 R8, RZ, RZ, UR12 ;  /* 0x0000000cff087e24 */ /* 0x003fe2000f8e00ff */
[----:B------:R-:W-:Y:S01]  /*0e30*/  UMOV UR38, URZ ;  /* 0x0000003f00267c82 */ /* 0x000fe20008000000 */
[----:B------:R-:W-:Y:S01]  /*0e40*/  IMAD.MOV.U32 R9, RZ, RZ, RZ ;  /* 0x000000ffff097224 */ /* 0x000fe200078e00ff */
[----:B------:R-:W-:Y:S01]  /*0e50*/  USHF.R.S32.HI UR7, URZ, 0x1f, UR6 ;  /* 0x0000001f3f077899 */ /* 0x000fe20008011406 */
[----:B------:R-:W-:Y:S01]  /*0e60*/  UMOV UR39, URZ ;  /* 0x0000003f00277c82 */ /* 0x000fe20008000000 */
[----:B------:R-:W-:Y:S02]  /*0e70*/  ULDC.64 UR8, c[0x0][0x650] ;  /* 0x0001940000087ab9 */ /* 0x000fe40000000a00 */
[----:B------:R-:W-:-:S04]  /*0e80*/  ULEA.HI UR7, UR7, UR6, URZ, 0x5 ;  /* 0x0000000607077291 */ /* 0x000fc8000f8f283f */
[----:B------:R-:W-:Y:S01]  /*0e90*/  USHF.R.S32.HI UR40, URZ, 0x5, UR7 ;  /* 0x000000053f287899 */ /* 0x000fe20008011407 */
[----:B--2---:R-:W-:-:S13]  /*0ea0*/  ISETP.NE.AND P1, PT, R2, 0x1, PT ;  /* 0x000000010200780c */ /* 0x004fda0003f25270 */
[----:B------:R-:W0:Y:S01]  /*0eb0*/  @P1 LDC R19, c[0x0][0x10] ;  /* 0x00000400ff131b82 */ /* 0x000e220000000800 */
[----:B------:R-:W-:Y:S02]  /*0ec0*/  @P1 IMAD.MOV.U32 R7, RZ, RZ, RZ ;  /* 0x000000ffff071224 */ /* 0x000fe400078e00ff */
[----:B------:R-:W-:-:S05]  /*0ed0*/  @P1 IMAD.MOV.U32 R17, RZ, RZ, RZ ;  /* 0x000000ffff111224 */ /* 0x000fca00078e00ff */
[----:B------:R-:W1:Y:S01]  /*0ee0*/  @!P1 LDC R11, c[0x0][0xc] ;  /* 0x00000300ff0b9b82 */ /* 0x000e620000000800 */
[----:B------:R-:W-:Y:S01]  /*0ef0*/  ULDC UR4, c[0x0][0xc] ;  /* 0x0000030000047ab9 */ /* 0x000fe20000000800 */
[----:B------:R-:W-:Y:S02]  /*0f00*/  ULDC UR5, c[0x0][0x10] ;  /* 0x0000040000057ab9 */ /* 0x000fe40000000800 */
[----:B------:R-:W-:-:S04]  /*0f10*/  UIMAD.WIDE.U32 UR4, UR4, UR5, URZ ;  /* 0x00000005040472a5 */ /* 0x000fc8000f8e003f */
[----:B------:R-:W2:Y:S01]  /*0f20*/  LDC R2, c[0x0][0x14] ;  /* 0x00000500ff027b82 */ /* 0x000ea20000000800 */
[----:B0-----:R-:W-:-:S04]  /*0f30*/  @P1 IMAD.WIDE.U32 R18, R19, UR12, R6 ;  /* 0x0000000c13121c25 */ /* 0x001fc8000f8e0006 */
[----:B------:R-:W-:Y:S02]  /*0f40*/  @P1 IMAD.IADD R17, R19, 0x1, R17 ;  /* 0x0000000113111824 */ /* 0x000fe400078e0211 */
[----:B-1----:R-:W-:-:S04]  /*0f50*/  @!P1 IMAD.WIDE.U32 R8, R6, R11, R8 ;  /* 0x0000000b06089225 */ /* 0x002fc800078e0008 */
[----:B------:R-:W-:Y:S02]  /*0f60*/  @!P1 IMAD.MOV.U32 R18, RZ, RZ, R8 ;  /* 0x000000ffff129224 */ /* 0x000fe400078e0008 */
[----:B------:R-:W-:Y:S02]  /*0f70*/  @!P1 IMAD.MOV.U32 R17, RZ, RZ, R9 ;  /* 0x000000ffff119224 */ /* 0x000fe400078e0009 */
[----:B--2---:R-:W-:-:S04]  /*0f80*/  IMAD.WIDE.U32 R12, R2, UR4, RZ ;  /* 0x00000004020c7c25 */ /* 0x004fc8000f8e00ff */
[----:B------:R-:W-:Y:S01]  /*0f90*/  IMAD R23, R2, UR5, RZ ;  /* 0x0000000502177c24 */ /* 0x000fe2000f8e02ff */
[----:B------:R0:W-:Y:S03]  /*0fa0*/  STL.64 [R1], R12 ;  /* 0x0000000c01007387 */ /* 0x0001e60000100a00 */
[----:B------:R-:W-:Y:S01]  /*0fb0*/  IMAD.IADD R23, R13, 0x1, R23 ;  /* 0x000000010d177824 */ /* 0x000fe200078e0217 */
[----:B------:R-:W-:Y:S06]  /*0fc0*/  @P0 BRA `(.L_x_12) ;  /* 0x0000000000200947 */ /* 0x000fec0003800000 */
[----:B------:R-:W-:Y:S01]  /*0fd0*/  UISETP.GE.U32.AND UP0, UPT, UR40, 0x12, UPT ;  /* 0x000000122800788c */ /* 0x000fe2000bf06070 */
[----:B------:R-:W-:Y:S01]  /*0fe0*/  IADD3 R18, P0, R18, R12, RZ ;  /* 0x0000000c12127210 */ /* 0x000fe20007f1e0ff */
[----:B------:R-:W-:Y:S01]  /*0ff0*/  UIMAD.WIDE.U32 UR4, UR40, 0x38e38e39, URZ ;  /* 0x38e38e39280478a5 */ /* 0x000fe2000f8e003f */
[----:B------:R-:W-:-:S03]  /*1000*/  UMOV UR39, URZ ;  /* 0x0000003f00277c82 */ /* 0x000fc60008000000 */
[----:B------:R-:W-:Y:S01]  /*1010*/  USHF.R.U32.HI UR4, URZ, 0x2, UR5 ;  /* 0x000000023f047899 */ /* 0x000fe20008011605 */
[----:B------:R-:W-:-:S03]  /*1020*/  IMAD.X R17, R23, 0x1, R17, P0 ;  /* 0x0000000117117824 */ /* 0x000fc600000e0611 */
[----:B------:R-:W-:Y:S02]  /*1030*/  UIMAD UR38, UR4, -0x12, UR40 ;  /* 0xffffffee042678a4 */ /* 0x000fe4000f8e0228 */
[----:B------:R-:W-:-:S12]  /*1040*/  @UP0 ULOP3.LUT UR39, UR4, 0x1, URZ, 0xc0, !UPT ;  /* 0x0000000104270892 */ /* 0x000fd8000f8ec03f */
.L_x_12:
[----:B------:R-:W-:Y:S01]  /*1050*/  ISETP.GE.U32.AND P0, PT, R18, UR8, PT ;  /* 0x0000000812007c0c */ /* 0x000fe2000bf06070 */
[----:B------:R-:W-:Y:S01]  /*1060*/  IMAD.MOV.U32 R19, RZ, RZ, -0x1 ;  /* 0xffffffffff137424 */ /* 0x000fe200078e00ff */
[----:B------:R-:W-:Y:S01]  /*1070*/  PRMT R8, RZ, 0x7610, R8 ;  /* 0x00007610ff087816 */ /* 0x000fe20000000008 */
[----:B------:R-:W-:Y:S01]  /*1080*/  IMAD.MOV.U32 R22, RZ, RZ, -0x1 ;  /* 0xffffffffff167424 */ /* 0x000fe200078e00ff */
[----:B------:R-:W-:Y:S01]  /*1090*/  ISETP.GE.U32.AND.EX P0, PT, R17, UR9, PT, P0 ;  /* 0x0000000911007c0c */ /* 0x000fe2000bf06100 */
[----:B------:R-:W-:-:S12]  /*10a0*/  IMAD.MOV.U32 R2, RZ, RZ, -0x1 ;  /* 0xffffffffff027424 */ /* 0x000fd800078e00ff */
[----:B------:R-:W-:Y:S05]  /*10b0*/  @P0 BRA `(.L_x_13) ;  /* 0x00000004002c0947 */ /* 0x000fea0003800000 */
[----:B------:R-:W1:Y:S01]  /*10c0*/  LDC.64 R26, c[0x0][0x628] ;  /* 0x00018a00ff1a7b82 */ /* 0x000e620000000a00 */
[----:B------:R-:W-:Y:S02]  /*10d0*/  IMAD.MOV.U32 R8, RZ, RZ, R18 ;  /* 0x000000ffff087224 */ /* 0x000fe400078e0012 */
[----:B------:R-:W-:-:S05]  /*10e0*/  IMAD.MOV.U32 R9, RZ, RZ, R17 ;  /* 0x000000ffff097224 */ /* 0x000fca00078e0011 */
[----:B------:R-:W2:Y:S08]  /*10f0*/  LDC R2, c[0x0][0x630] ;  /* 0x00018c00ff027b82 */ /* 0x000eb00000000800 */
[----:B------:R-:W3:Y:S01]  /*1100*/  LDC.64 R28, c[0x0][0x620] ;  /* 0x00018800ff1c7b82 */ /* 0x000ee20000000a00 */
[----:B-1----:R-:W-:-:S04]  /*1110*/  ISETP.NE.U32.AND P0, PT, R26, RZ, PT ;  /* 0x000000ff1a00720c */ /* 0x002fc80003f05070 */
[----:B------:R-:W-:-:S13]  /*1120*/  ISETP.NE.AND.EX P0, PT, R27, RZ, PT, P0 ;  /* 0x000000ff1b00720c */ /* 0x000fda0003f05300 */
[----:B--23--:R-:W-:Y:S05]  /*1130*/  @!P0 BRA `(.L_x_14) ;  /* 0x0000000000288947 */ /* 0x00cfea0003800000 */
[----:B0-----:R-:W0:Y:S02]  /*1140*/  LDC R13, c[0x0][0x634] ;  /* 0x00018d00ff0d7b82 */ /* 0x001e240000000800 */
[----:B0-----:R-:W-:-:S05]  /*1150*/  IADD3 R13, P0, R18, R13, RZ ;  /* 0x0000000d120d7210 */ /* 0x001fca0007f1e0ff */
[----:B------:R-:W-:-:S04]  /*1160*/  IMAD.X R15, RZ, RZ, R17, P0 ;  /* 0x000000ffff0f7224 */ /* 0x000fc800000e0611 */
[----:B------:R-:W-:-:S04]  /*1170*/  IMAD.WIDE.U32 R8, R15, R26, RZ ;  /* 0x0000001a0f087225 */ /* 0x000fc800078e00ff */
[----:B------:R-:W-:-:S04]  /*1180*/  IMAD.WIDE.U32 R10, P0, R13, R27, R8 ;  /* 0x0000001b0d0a7225 */ /* 0x000fc80007800008 */
[----:B------:R-:W-:-:S04]  /*1190*/  IMAD.WIDE.U32 R8, R13, R26, RZ ;  /* 0x0000001a0d087225 */ /* 0x000fc800078e00ff */
[----:B------:R-:W-:Y:S01]  /*11a0*/  IMAD.X R13, RZ, RZ, RZ, P0 ;  /* 0x000000ffff0d7224 */ /* 0x000fe200000e06ff */
[----:B------:R-:W-:Y:S01]  /*11b0*/  IADD3 RZ, P0, R9, R10, RZ ;  /* 0x0000000a09ff7210 */ /* 0x000fe20007f1e0ff */
[----:B------:R-:W-:-:S04]  /*11c0*/  IMAD.MOV.U32 R12, RZ, RZ, R11 ;  /* 0x000000ffff0c7224 */ /* 0x000fc800078e000b */
[----:B------:R-:W-:-:S08]  /*11d0*/  IMAD.WIDE.U32.X R8, R15, R27, R12, P0 ;  /* 0x0000001b0f087225 */ /* 0x000fd000000e040c */
.L_x_14:
[----:B------:R-:W1:Y:S01]  /*11e0*/  LDC.64 R32, c[0x0][0x640] ;  /* 0x00019000ff207b82 */ /* 0x000e620000000a00 */
[-C--:B------:R-:W-:Y:S01]  /*11f0*/  SHF.R.U64 R30, R8, R2.reuse, R9 ;  /* 0x00000002081e7219 */ /* 0x080fe20000001209 */
[----:B------:R-:W-:Y:S01]  /*1200*/  IMAD.MOV.U32 R19, RZ, RZ, R17 ;  /* 0x000000ffff137224 */ /* 0x000fe200078e0011 */
[----:B------:R-:W-:Y:S01]  /*1210*/  SHF.R.U32.HI R2, RZ, R2, R9 ;  /* 0x00000002ff027219 */ /* 0x000fe20000011609 */
[----:B------:R-:W-:Y:S01]  /*1220*/  IMAD.MOV.U32 R26, RZ, RZ, 0x1 ;  /* 0x00000001ff1a7424 */ /* 0x000fe200078e00ff */
[----:B------:R-:W-:-:S03]  /*1230*/  IADD3 R11, P0, RZ, -R30, RZ ;  /* 0x8000001eff0b7210 */ /* 0x000fc60007f1e0ff */
[----:B------:R-:W2:Y:S02]  /*1240*/  LDC R10, c[0x0][0x618] ;  /* 0x00018600ff0a7b82 */ /* 0x000ea40000000800 */
[----:B------:R-:W-:-:S04]  /*1250*/  IMAD.X R9, RZ, RZ, ~R2, P0 ;  /* 0x000000ffff097224 */ /* 0x000fc800000e0e02 */
[-C--:B------:R-:W-:Y:S02]  /*1260*/  IMAD R2, R9, R28.reuse, RZ ;  /* 0x0000001c09027224 */ /* 0x080fe400078e02ff */
[----:B0-----:R-:W0:Y:S01]  /*1270*/  LDC R13, c[0x0][0x608] ;  /* 0x00018200ff0d7b82 */ /* 0x001e220000000800 */
[----:B------:R-:W-:-:S04]  /*1280*/  IMAD.WIDE.U32 R8, R11, R28, R18 ;  /* 0x0000001c0b087225 */ /* 0x000fc800078e0012 */
[----:B------:R-:W-:Y:S02]  /*1290*/  IMAD R11, R11, R29, R2 ;  /* 0x0000001d0b0b7224 */ /* 0x000fe400078e0202 */
[----:B------:R-:W-:Y:S01]  /*12a0*/  IMAD.MOV.U32 R2, RZ, RZ, -0x1 ;  /* 0xffffffffff027424 */ /* 0x000fe200078e00ff */
[----:B------:R-:W3:Y:S01]  /*12b0*/  LDC R31, c[0x0][0x658] ;  /* 0x00019600ff1f7b82 */ /* 0x000ee20000000800 */
[----:B------:R-:W-:Y:S01]  /*12c0*/  IMAD.IADD R9, R9, 0x1, R11 ;  /* 0x0000000109097824 */ /* 0x000fe200078e020b */
[----:B-1----:R-:W-:-:S04]  /*12d0*/  ISETP.NE.U32.AND P0, PT, R32, RZ, PT ;  /* 0x000000ff2000720c */ /* 0x002fc80003f05070 */
[----:B------:R-:W-:Y:S02]  /*12e0*/  ISETP.NE.AND.EX P0, PT, R33, RZ, PT, P0 ;  /* 0x000000ff2100720c */ /* 0x000fe40003f05300 */
[----:B------:R-:W1:Y:S01]  /*12f0*/  LDC R29, c[0x0][0x600] ;  /* 0x00018000ff1d7b82 */ /* 0x000e620000000800 */
[-CC-:B--2---:R-:W-:Y:S02]  /*1300*/  SHF.R.U64 R27, R8, R10.reuse, R9.reuse ;  /* 0x0000000a081b7219 */ /* 0x184fe40000001209 */
[----:B------:R-:W-:-:S05]  /*1310*/  SHF.R.U32.HI R8, RZ, R10, R9 ;  /* 0x0000000aff087219 */ /* 0x000fca0000011609 */
[----:B------:R-:W2:Y:S01]  /*1320*/  LDC R22, c[0x0][0x648] ;  /* 0x00019200ff167b82 */ /* 0x000ea20000000800 */
[-CC-:B0-----:R-:W-:Y:S02]  /*1330*/  SHF.R.U64 R34, R27, R13.reuse, R8.reuse ;  /* 0x0000000d1b227219 */ /* 0x181fe40000001208 */
[----:B------:R-:W-:-:S05]  /*1340*/  SHF.R.U32.HI R8, RZ, R13, R8 ;  /* 0x0000000dff087219 */ /* 0x000fca0000011608 */
[----:B------:R-:W0:Y:S01]  /*1350*/  LDC R24, c[0x0][0x638] ;  /* 0x00018e00ff187b82 */ /* 0x000e220000000800 */
[-CC-:B---3--:R-:W-:Y:S02]  /*1360*/  SHF.R.U64 R36, R34, R31.reuse, R8.reuse ;  /* 0x0000001f22247219 */ /* 0x188fe40000001208 */
[-C--:B------:R-:W-:Y:S02]  /*1370*/  SHF.L.U32 R2, R2, R31.reuse, RZ ;  /* 0x0000001f02027219 */ /* 0x080fe400000006ff */
[----:B------:R-:W-:Y:S01]  /*1380*/  SHF.R.U32.HI R9, RZ, R31, R8 ;  /* 0x0000001fff097219 */ /* 0x000fe20000011608 */
[----:B------:R-:W-:Y:S01]  /*1390*/  IMAD.MOV.U32 R8, RZ, RZ, R36 ;  /* 0x000000ffff087224 */ /* 0x000fe200078e0024 */
[----:B------:R-:W-:Y:S01]  /*13a0*/  LOP3.LUT R15, RZ, R2, RZ, 0x33, !PT ;  /* 0x00000002ff0f7212 */ /* 0x000fe200078e33ff */
[----:B------:R-:W3:Y:S01]  /*13b0*/  LDC R28, c[0x0][0x610] ;  /* 0x00018400ff1c7b82 */ /* 0x000ee20000000800 */
[----:B------:R-:W-:Y:S05]  /*13c0*/  @!P0 BRA `(.L_x_15) ;  /* 0x0000000000288947 */ /* 0x000fea0003800000 */
[----:B------:R-:W4:Y:S02]  /*13d0*/  LDC R13, c[0x0][0x64c] ;  /* 0x00019300ff0d7b82 */ /* 0x000f240000000800 */
[----:B----4-:R-:W-:-:S05]  /*13e0*/  IADD3 R13, P0, R36, R13, RZ ;  /* 0x0000000d240d7210 */ /* 0x010fca0007f1e0ff */
        /* <DEDUP_REMOVED lines=8> */
.L_x_15:
[----:B--2---:R-:W-:Y:S01]  /*1470*/  SHF.R.U64 R7, R8, R22, R9 ;  /* 0x0000001608077219 */ /* 0x004fe20000001209 */
[----:B-1----:R-:W-:Y:S01]  /*1480*/  VIADD R8, R29, 0xffffffff ;  /* 0xffffffff1d087836 */ /* 0x002fe20000000000 */
[----:B------:R-:W-:Y:S01]  /*1490*/  SHF.L.U32 R2, R26, R31, RZ ;  /* 0x0000001f1a027219 */ /* 0x000fe200000006ff */
[----:B------:R-:W-:Y:S01]  /*14a0*/  @P1 IMAD R21, R25, R20, R6 ;  /* 0x0000001419151224 */ /* 0x000fe200078e0206 */
[----:B------:R-:W-:Y:S01]  /*14b0*/  LOP3.LUT R15, R34, R15, RZ, 0xc0, !PT ;  /* 0x0000000f220f7212 */ /* 0x000fe200078ec0ff */
[----:B------:R-:W-:Y:S01]  /*14c0*/  IMAD.MOV R9, RZ, RZ, -R7 ;  /* 0x000000ffff097224 */ /* 0x000fe200078e0a07 */
[----:B------:R-:W-:-:S03]  /*14d0*/  LOP3.LUT R8, R27, R8, RZ, 0xc0, !PT ;  /* 0x000000081b087212 */ /* 0x000fc600078ec0ff */
[----:B------:R-:W-:Y:S02]  /*14e0*/  IMAD R6, R2, R7, R15 ;  /* 0x0000000702067224 */ /* 0x000fe400078e020f */
[----:B0-----:R-:W-:Y:S02]  /*14f0*/  IMAD R2, R9, R24, R36 ;  /* 0x0000001809027224 */ /* 0x001fe400078e0224 */
[----:B---3--:R-:W-:Y:S02]  /*1500*/  IMAD R19, R6, R28, R21 ;  /* 0x0000001c06137224 */ /* 0x008fe400078e0215 */
[----:B------:R-:W-:Y:S02]  /*1510*/  IMAD R2, R2, R29, R8 ;  /* 0x0000001d02027224 */ /* 0x000fe400078e0208 */
[----:B------:R-:W-:-:S03]  /*1520*/  IMAD.MOV.U32 R6, RZ, RZ, 0x1 ;  /* 0x00000001ff067424 */ /* 0x000fc600078e00ff */
[----:B------:R-:W-:Y:S02]  /*1530*/  SEL R22, R2, R19, !P1 ;  /* 0x0000001302167207 */ /* 0x000fe40004800000 */
[----:B------:R-:W-:Y:S01]  /*1540*/  SEL R19, R19, R2, !P1 ;  /* 0x0000000213137207 */ /* 0x000fe20004800000 */
[----:B------:R-:W-:Y:S01]  /*1550*/  IMAD.MOV.U32 R2, RZ, RZ, R30 ;  /* 0x000000ffff027224 */ /* 0x000fe200078e001e */
[----:B------:R-:W-:-:S07]  /*1560*/  PRMT R8, R6, 0x7610, R8 ;  /* 0x0000761006087816 */ /* 0x000fce0000000008 */
.L_x_13:
[----:B------:R-:W-:Y:S05]  /*1570*/  @!P2 BRA `(.L_x_16) ;  /* 0x00000000000ca947 */ /* 0x000fea0003800000 */
[----:B------:R-:W-:Y:S01]  /*1580*/  UCGABAR_WAIT ;  /* 0x0000000000007dc7 */ /* 0x000fe20008000000 */
[----:B------:R-:W-:Y:S01]  /*1590*/  CCTL.IVALL ;  /* 0x00000000ff00798f */ /* 0x000fe20002000000 */
[----:B------:R-:W-:Y:S05]  /*15a0*/  BRA `(.L_x_17) ;  /* 0x0000000000047947 */ /* 0x000fea0003800000 */
.L_x_16:
[----:B------:R-:W-:Y:S06]  /*15b0*/  BAR.SYNC.DEFER_BLOCKING 0x0 ;  /* 0x0000000000007b1d */ /* 0x000fec0000010000 */
.L_x_17:
[----:B------:R-:W-:Y:S05]  /*15c0*/  @!P4 BRA `(.L_x_18) ;  /* 0x000000540020c947 */ /* 0x000fea0003800000 */
[----:B------:R-:W-:-:S13]  /*15d0*/  ISETP.GT.U32.AND P0, PT, R35, 0x1, PT ;  /* 0x000000012300780c */ /* 0x000fda0003f04070 */
[----:B------:R-:W-:Y:S05]  /*15e0*/  @P0 EXIT ;  /* 0x000000000000094d */ /* 0x000fea0003800000 */
.L_x_19:
[----:B------:R-:W-:-:S08]  /*15f0*/  NOP ;  /* 0x0000000000007918 */ /* 0x000fd00000000000 */
[----:B------:R-:W1:Y:S02]  /*1600*/  USETMAXREG.TRY_ALLOC.CTAPOOL UP0, 0xe8 ;  /* 0x000000e8000079c8 */ /* 0x000e640008000600 */
[----:B-1----:R-:W-:-:S13]  /*1610*/  PLOP3.LUT P0, PT, PT, PT, UP0, 0x80, 0x0 ;  /* 0x000000000000781c */ /* 0x002fda0003f0f008 */
[----:B------:R-:W-:Y:S05]  /*1620*/  @!P0 BRA `(.L_x_19) ;  /* 0xfffffffc00f08947 */ /* 0x000fea000383ffff */
[----:B------:R-:W-:-:S13]  /*1630*/  LOP3.LUT P0, RZ, R8, 0xff, RZ, 0xc0, !PT ;  /* 0x000000ff08ff7812 */ /* 0x000fda000780c0ff */
[----:B------:R-:W-:Y:S05]  /*1640*/  @!P0 EXIT ;  /* 0x000000000000894d */ /* 0x000fea0003800000 */
[----:B------:R-:W1:Y:S01]  /*1650*/  S2UR UR4, SR_CgaCtaId ;  /* 0x00000000000479c3 */ /* 0x000e620000008800 */
[----:B------:R-:W-:Y:S01]  /*1660*/  VIADD R14, R14, 0xffffffff ;  /* 0xffffffff0e0e7836 */ /* 0x000fe20000000000 */
[CC--:B------:R-:W-:Y:S01]  /*1670*/  LEA.HI R4, R0.reuse, R3.reuse, RZ, 0x2 ;  /* 0x0000000300047211 */ /* 0x0c0fe200078f10ff */
[----:B------:R-:W-:Y:S01]  /*1680*/  UMOV UR41, 0x400 ;  /* 0x0000040000297882 */ /* 0x000fe20000000000 */
[----:B------:R-:W-:Y:S01]  /*1690*/  LEA.HI R0, R0, R3, RZ, 0x5 ;  /* 0x0000000300007211 */ /* 0x000fe200078f28ff */
[----:B------:R-:W-:Y:S01]  /*16a0*/  UISETP.LT.AND UP0, UPT, UR40, 0x1, UPT ;  /* 0x000000012800788c */ /* 0x000fe2000bf01270 */
[----:B------:R-:W-:Y:S01]  /*16b0*/  R2UR UR42, R14 ;  /* 0x000000000e2a72ca */ /* 0x000fe200000e0000 */
[----:B------:R-:W-:Y:S01]  /*16c0*/  ULDC UR6, c[0x0][0x284] ;  /* 0x0000a10000067ab9 */ /* 0x000fe20000000800 */
[--C-:B------:R-:W-:Y:S01]  /*16d0*/  SHF.R.S32.HI R92, RZ, 0x2, R4.reuse ;  /* 0x00000002ff5c7819 */ /* 0x100fe20000011404 */
[----:B------:R-:W-:Y:S01]  /*16e0*/  USEL UR43, UR40, 0x1, UP0 ;  /* 0x00000001282b7887 */ /* 0x000fe20008000000 */
[----:B------:R-:W-:Y:S01]  /*16f0*/  SHF.R.S32.HI R5, RZ, 0x1f, R4 ;  /* 0x0000001fff057819 */ /* 0x000fe20000011404 */
[----:B------:R-:W-:Y:S01]  /*1700*/  USHF.L.U32 UR46, UR40, 0x1, URZ ;  /* 0x00000001282e7899 */ /* 0x000fe2000800063f */
[----:B------:R-:W-:Y:S01]  /*1710*/  LOP3.LUT R94, R4, 0xfffffffc, RZ, 0xc0, !PT ;  /* 0xfffffffc045e7812 */ /* 0x000fe200078ec0ff */
[----:B------:R-:W-:Y:S01]  /*1720*/  UIADD3 UR43, -UR43, UR40, URZ ;  /* 0x000000282b2b7290 */ /* 0x000fe2000fffe13f */
[----:B------:R-:W-:-:S02]  /*1730*/  LEA.HI R5, R5, R92, RZ, 0x3 ;  /* 0x0000005c05057211 */ /* 0x000fc400078f18ff */
[----:B------:R-:W-:Y:S01]  /*1740*/  ISETP.NE.AND P0, PT, R14, RZ, PT ;  /* 0x000000ff0e00720c */ /* 0x000fe20003f05270 */
[----:B------:R-:W-:Y:S01]  /*1750*/  IMAD.IADD R94, R3, 0x1, -R94 ;  /* 0x00000001035e7824 */ /* 0x000fe200078e0a5e */
[----:B------:R-:W-:Y:S01]  /*1760*/  LOP3.LUT R5, R5, 0xfffffff8, RZ, 0xc0, !PT ;  /* 0xfffffff805057812 */ /* 0x000fe200078ec0ff */
[----:B------:R-:W-:Y:S01]  /*1770*/  USHF.L.U32 UR42, UR42, 0x3, URZ ;  /* 0x000000032a2a7899 */ /* 0x000fe2000800063f */
[----:B------:R-:W-:Y:S02]  /*1780*/  LOP3.LUT R102, R16, 0x1, RZ, 0xfc, !PT ;  /* 0x0000000110667812 */ /* 0x000fe400078efcff */
[----:B------:R-:W-:Y:S01]  /*1790*/  SEL R103, RZ, 0x1, P0 ;  /* 0x00000001ff677807 */ /* 0x000fe20000000000 */
[----:B------:R-:W-:Y:S01]  /*17a0*/  IMAD.IADD R92, R92, 0x1, -R5 ;  /* 0x000000015c5c7824 */ /* 0x000fe200078e0a05 */
[----:B-1----:R-:W-:Y:S01]  /*17b0*/  ULEA UR41, UR4, UR41, 0x18 ;  /* 0x0000002904297291 */ /* 0x002fe2000f8ec03f */
[----:B------:R-:W-:Y:S01]  /*17c0*/  SHF.R.S32.HI R5, RZ, 0x5, R0 ;  /* 0x00000005ff057819 */ /* 0x000fe20000011400 */
[----:B------:R-:W-:-:S02]  /*17d0*/  IMAD.U32 R96, RZ, RZ, UR42 ;  /* 0x0000002aff607e24 */ /* 0x000fc4000f8e00ff */
[----:B------:R-:W-:Y:S01]  /*17e0*/  UIADD3 UR47, UR41, 0x130, URZ ;  /* 0x00000130292f7890 */ /* 0x000fe2000fffe03f */
[--C-:B------:R-:W-:Y:S01]  /*17f0*/  SHF.R.S32.HI R93, RZ, 0x1f, R92.reuse ;  /* 0x0000001fff5d7819 */ /* 0x100fe2000001145c */
[----:B------:R-:W-:Y:S01]  /*1800*/  UIADD3 UR4, UR41, 0x200, URZ ;  /* 0x0000020029047890 */ /* 0x000fe2000fffe03f */
[C-C-:B------:R-:W-:Y:S01]  /*1810*/  IMAD R99, R5.reuse, -0x10, -R92.reuse ;  /* 0xfffffff005637824 */ /* 0x140fe200078e0a5c */
[----:B------:R-:W-:Y:S01]  /*1820*/  UIADD3 UR5, UR41, 0x12200, URZ ;  /* 0x0001220029057890 */ /* 0x000fe2000fffe03f */
[C---:B------:R-:W-:Y:S01]  /*1830*/  LOP3.LUT R98, R96.reuse, 0x8, RZ, 0xc0, !PT ;  /* 0x0000000860627812 */ /* 0x040fe200078ec0ff */
[----:B------:R-:W-:Y:S01]  /*1840*/  USHF.R.U32.HI UR4, URZ, 0x4, UR4 ;  /* 0x000000043f047899 */ /* 0x000fe20008011604 */
[----:B------:R-:W-:Y:S01]  /*1850*/  IMAD.U32 R95, RZ, RZ, UR47 ;  /* 0x0000002fff5f7e24 */ /* 0x000fe2000f8e00ff */
[----:B------:R-:W-:Y:S01]  /*1860*/  USHF.R.U32.HI UR5, URZ, 0x4, UR5 ;  /* 0x000000043f057899 */ /* 0x000fe20008011605 */
[----:B------:R-:W-:Y:S01]  /*1870*/  IMAD.WIDE R92, R5, 0x10, R92 ;  /* 0x00000010055c7825 */ /* 0x000fe200078e025c */
[----:B------:R-:W-:Y:S01]  /*1880*/  ULOP3.LUT UR4, UR4, 0x3fff, URZ, 0xc0, !UPT ;  /* 0x00003fff04047892 */ /* 0x000fe2000f8ec03f */
[----:B------:R-:W-:Y:S01]  /*1890*/  LOP3.LUT R96, R96, 0x8, RZ, 0xc, !PT ;  /* 0x0000000860607812 */ /* 0x000fe200078e0cff */
[----:B------:R-:W-:Y:S01]  /*18a0*/  ULOP3.LUT UR5, UR5, 0x3fff, URZ, 0xc0, !UPT ;  /* 0x00003fff05057892 */ /* 0x000fe2000f8ec03f */
[----:B------:R-:W-:Y:S01]  /*18b0*/  VIADD R97, R95, UR42 ;  /* 0x0000002a5f617c36 */ /* 0x000fe20008000000 */
[----:B------:R-:W-:Y:S01]  /*18c0*/  LOP3.LUT R98, R98, 0x18, RZ, 0x3c, !PT ;  /* 0x0000001862627812 */ /* 0x000fe200078e3cff */
[----:B------:R-:W-:Y:S01]  /*18d0*/  VIADD R99, R99, UR6 ;  /* 0x0000000663637c36 */ /* 0x000fe20008000000 */
[----:B------:R-:W-:-:S02]  /*18e0*/  ULOP3.LUT UR44, UR4, 0x10000, URZ, 0xfc, !UPT ;  /* 0x00010000042c7892 */ /* 0x000fc4000f8efc3f */
[----:B------:R-:W-:-:S12]  /*18f0*/  ULOP3.LUT UR45, UR5, 0x10000, URZ, 0xfc, !UPT ;  /* 0x00010000052d7892 */ /* 0x000fd8000f8efc3f */
.L_x_167:
[----:B------:R-:W-:Y:S01]  /*1900*/  SHF.L.U32 R0, R103, 0x1f, RZ ;  /* 0x0000001f67007819 */ /* 0x000fe200000006ff */
[----:B------:R-:W-:Y:S02]  /*1910*/  ULDC UR4, c[0x0][0x28c] ;  /* 0x0000a30000047ab9 */ /* 0x000fe40000000800 */
[----:B------:R-:W-:Y:S01]  /*1920*/  ISETP.LT.AND P1, PT, RZ, UR4, PT ;  /* 0x00000004ff007c0c */ /* 0x000fe2000bf21270 */
[----:B------:R-:W1:Y:S02]  /*1930*/  SYNCS.PHASECHK.TRANS64.TRYWAIT P0, [R95+UR42], R0 ;  /* 0x000000005f0075a7 */ /* 0x000e64000800016a */
[----:B-1-34-:R-:W-:Y:S10]  /*1940*/  @!P0 BRA `(.L_x_20) ;  /* 0x00000068004c8947 */ /* 0x01aff40003800000 */
.L_x_203:
[----:B------:R-:W-:Y:S05]  /*1950*/  @P1 BRA `(.L_x_21) ;  /* 0x0000000000401947 */ /* 0x000fea0003800000 */
[----:B-1----:R-:W-:Y:S01]  /*1960*/  MOV R0, 0x0 ;  /* 0x0000000000007802 */ /* 0x002fe20000000f00 */
[----:B------:R-:W-:Y:S01]  /*1970*/  ULDC.64 UR4, c[0x4][0x68] ;  /* 0x01001a0000047ab9 */ /* 0x000fe20000000a00 */
[----:B------:R-:W-:Y:S01]  /*1980*/  ULDC.64 UR6, c[0x4][0x8] ;  /* 0x0100020000067ab9 */ /* 0x000fe20000000a00 */
[----:B------:R-:W-:Y:S01]  /*1990*/  IMAD.U32 R4, RZ, RZ, UR4 ;  /* 0x00000004ff047e24 */ /* 0x000fe2000f8e00ff */
[----:B------:R1:W2:Y:S01]  /*19a0*/  LDC.64 R14, c[0x4][R0] ;  /* 0x01000000000e7b82 */ /* 0x0002a20000000a00 */
[----:B------:R-:W-:Y:S01]  /*19b0*/  IMAD.U32 R5, RZ, RZ, UR5 ;  /* 0x00000005ff057e24 */ /* 0x000fe2000f8e00ff */
[----:B------:R-:W-:Y:S01]  /*19c0*/  ULDC.64 UR4, c[0x4][0x70] ;  /* 0x01001c0000047ab9 */ /* 0x000fe20000000a00 */
[----:B------:R-:W-:Y:S02]  /*19d0*/  IMAD.U32 R10, RZ, RZ, UR6 ;  /* 0x00000006ff0a7e24 */ /* 0x000fe4000f8e00ff */
[----:B------:R-:W-:Y:S02]  /*19e0*/  IMAD.U32 R6, RZ, RZ, UR4 ;  /* 0x00000004ff067e24 */ /* 0x000fe4000f8e00ff */
[----:B------:R-:W-:-:S02]  /*19f0*/  IMAD.U32 R7, RZ, RZ, UR5 ;  /* 0x00000005ff077e24 */ /* 0x000fc4000f8e00ff */
[----:B------:R-:W-:Y:S02]  /*1a00*/  IMAD.U32 R11, RZ, RZ, UR7 ;  /* 0x00000007ff0b7e24 */ /* 0x000fe4000f8e00ff */
[----:B------:R-:W-:Y:S02]  /*1a10*/  IMAD.MOV.U32 R8, RZ, RZ, 0x1e1 ;  /* 0x000001e1ff087424 */ /* 0x000fe400078e00ff */
[----:B0-----:R-:W-:Y:S02]  /*1a20*/  IMAD.MOV.U32 R12, RZ, RZ, 0x1 ;  /* 0x00000001ff0c7424 */ /* 0x001fe400078e00ff */
[----:B-1----:R-:W-:-:S07]  /*1a30*/  IMAD.MOV.U32 R13, RZ, RZ, RZ ;  /* 0x000000ffff0d7224 */ /* 0x002fce00078e00ff */
[----:B------:R-:W-:-:S07]  /*1a40*/  LEPC R20, `(.L_x_21) ;  /* 0x000000001014794e */ /* 0x000fce0000000000 */
[----:B--2--5:R-:W-:Y:S05]  /*1a50*/  CALL.ABS.NOINC R14 ;  /* 0x000000000e007343 */ /* 0x024fea0003c00000 */
.L_x_21:
[----:B------:R-:W-:-:S13]  /*1a60*/  ISETP.NE.AND P0, PT, R102, 0x3, PT ;  /* 0x000000036600780c */ /* 0x000fda0003f05270 */
[----:B------:R-:W-:Y:S05]  /*1a70*/  @!P0 BRA `(.L_x_22) ;  /* 0x0000000000048947 */ /* 0x000fea0003800000 */
[----:B------:R-:W-:Y:S01]  /*1a80*/  BPT.TRAP 0x1 ;  /* 0x000000040000795c */ /* 0x000fe20000300000 */
.L_x_22:
[----:B------:R-:W-:Y:S02]  /*1a90*/  IMAD.U32 R3, RZ, RZ, UR38 ;  /* 0x00000026ff037e24 */ /* 0x000fe4000f8e00ff */
[----:B-1----:R-:W-:-:S03]  /*1aa0*/  IMAD.U32 R0, RZ, RZ, UR39 ;  /* 0x00000027ff007e24 */ /* 0x002fc6000f8e00ff */
[----:B------:R-:W-:Y:S02]  /*1ab0*/  LEA R3, R3, UR41, 0x3 ;  /* 0x0000002903037c11 */ /* 0x000fe4000f8e18ff */
[----:B------:R-:W-:-:S04]  /*1ac0*/  SHF.L.U32 R0, R0, 0x1f, RZ ;  /* 0x0000001f00007819 */ /* 0x000fc800000006ff */
[----:B------:R1:W2:Y:S01]  /*1ad0*/  SYNCS.PHASECHK.TRANS64.TRYWAIT P1, [R3+URZ], R0 ;  /* 0x00000000030075a7 */ /* 0x0002a2000802017f */
[----:B------:R-:W-:Y:S05]  /*1ae0*/  @!P0 BRA `(.L_x_23) ;  /* 0x0000000000048947 */ /* 0x000fea0003800000 */
[----:B------:R-:W-:Y:S01]  /*1af0*/  BPT.TRAP 0x1 ;  /* 0x000000040000795c */ /* 0x000fe20000300000 */
.L_x_23:
[----:B--2---:R-:W-:Y:S05]  /*1b00*/  @P1 BRA `(.L_x_24) ;  /* 0x0000000000081947 */ /* 0x004fea0003800000 */
[----:B------:R-:W2:Y:S02]  /*1b10*/  SYNCS.PHASECHK.TRANS64.TRYWAIT P1, [R3+URZ], R0 ;  /* 0x00000000030075a7 */ /* 0x000ea4000802017f */
[----:B--2---:R-:W-:Y:S05]  /*1b20*/  @!P1 BRA `(.L_x_25) ;  /* 0x0000006400e89947 */ /* 0x004fea0003800000 */
.L_x_24:
[----:B------:R-:W-:Y:S05]  /*1b30*/  WARPSYNC.ALL ;  /* 0x0000000000007948 */ /* 0x000fea0003800000 */
[----:B------:R-:W-:Y:S01]  /*1b40*/  ULEA UR4, UR38, UR44, 0x8 ;  /* 0x0000002c26047291 */ /* 0x000fe2000f8e403f */
[----:B------:R-:W-:Y:S01]  /*1b50*/  WARPGROUP.ARRIVE ;  /* 0x00000000000079c5 */ /* 0x000fe20000000000 */
[----:B------:R-:W-:Y:S01]  /*1b60*/  ULEA UR6, UR38, UR45, 0x9 ;  /* 0x0000002d26067291 */ /* 0x000fe2000f8e483f */
[----:B-12---:R-:W-:Y:S01]  /*1b70*/  IMAD.U32 R0, RZ, RZ, UR43 ;  /* 0x0000002bff007e24 */ /* 0x006fe2000f8e00ff */
[----:B------:R-:W-:Y:S01]  /*1b80*/  UMOV UR5, 0x80000020 ;  /* 0x8000002000057882 */ /* 0x000fe20000000000 */
[----:B------:R-:W-:-:S03]  /*1b90*/  UMOV UR7, 0x80000020 ;  /* 0x8000002000077882 */ /* 0x000fc60000000000 */
[----:B------:R-:W-:-:S03]  /*1ba0*/  ISETP.GE.AND P1, PT, R0, 0x1, PT ;  /* 0x000000010000780c */ /* 0x000fc60003f26270 */
[----:B------:R-:W-:Y:S01]  /*1bb0*/  HGMMA.64x128x16.F32.BF16 R24, gdesc[UR4], RZ, !UPT, gsb0 ;  /* 0x01e00000041879f0 */ /* 0x000fe2000c0018ff */
[----:B------:R-:W-:Y:S02]  /*1bc0*/  UIADD3 UR4, UR4, 0x2, URZ ;  /* 0x0000000204047890 */ /* 0x000fe4000fffe03f */
[----:B------:R-:W-:Y:S01]  /*1bd0*/  UIADD3 UR6, UR6, 0x2, URZ ;  /* 0x0000000206067890 */ /* 0x000fe2000fffe03f */
[----:B------:R-:W-:Y:S01]  /*1be0*/  UMOV UR5, 0x80000020 ;  /* 0x8000002000057882 */ /* 0x000fe20000000000 */
[----:B------:R-:W-:Y:S01]  /*1bf0*/  UMOV UR7, 0x80000020 ;  /* 0x8000002000077882 */ /* 0x000fe20000000000 */
[----:B------:R-:W-:Y:S02]  /*1c00*/  WARPGROUP.DEPBAR.LE gsb0, 0x0 ;  /* 0x00008000000079c5 */ /* 0x000fe40000010000 */
[----:B------:R-:W-:-:S06]  /*1c10*/  WARPGROUP.ARRIVE ;  /* 0x00000000000079c5 */ /* 0x000fcc0000000000 */
[----:B------:R-:W-:Y:S03]  /*1c20*/  HGMMA.64x128x16.F32.BF16 R24, gdesc[UR4], R24, gsb0 ;  /* 0x01e00000041879f0 */ /* 0x000fe60008001818 */
[----:B------:R-:W-:Y:S02]  /*1c30*/  WARPGROUP.DEPBAR.LE gsb0, 0x0 ;  /* 0x00008000000079c5 */ /* 0x000fe40000010000 */
[----:B------:R-:W-:Y:S05]  /*1c40*/  @!P1 BRA `(.L_x_26) ;  /* 0x0000000000d49947 */ /* 0x000fea0003800000 */
[----:B------:R-:W-:Y:S01]  /*1c50*/  UIADD3 UR4, UR38, 0x1, URZ ;  /* 0x0000000126047890 */ /* 0x000fe2000fffe03f */
[----:B------:R-:W-:Y:S02]  /*1c60*/  IMAD.U32 R0, RZ, RZ, UR43 ;  /* 0x0000002bff007e24 */ /* 0x000fe4000f8e00ff */
[----:B------:R-:W-:Y:S01]  /*1c70*/  IMAD.U32 R3, RZ, RZ, UR38 ;  /* 0x00000026ff037e24 */ /* 0x000fe2000f8e00ff */
[----:B------:R-:W-:-:S04]  /*1c80*/  UISETP.NE.AND UP0, UPT, UR4, 0x12, UPT ;  /* 0x000000120400788c */ /* 0x000fc8000bf05270 */
[----:B------:R-:W-:Y:S02]  /*1c90*/  USEL UR5, URZ, 0x1, UP0 ;  /* 0x000000013f057887 */ /* 0x000fe40008000000 */
[----:B------:R-:W-:Y:S02]  /*1ca0*/  USEL UR8, UR4, URZ, UP0 ;  /* 0x0000003f04087287 */ /* 0x000fe40008000000 */
[----:B------:R-:W-:-:S06]  /*1cb0*/  ULOP3.LUT UR5, UR39, UR5, URZ, 0x3c, !UPT ;  /* 0x0000000527057292 */ /* 0x000fcc000f8e3c3f */
[----:B------:R-:W-:-:S07]  /*1cc0*/  IMAD.U32 R6, RZ, RZ, UR5 ;  /* 0x00000005ff067e24 */ /* 0x000fce000f8e00ff */
.L_x_33:
[----:B------:R-:W-:Y:S05]  /*1cd0*/  @!P0 BRA `(.L_x_27) ;  /* 0x0000000000048947 */ /* 0x000fea0003800000 */
[----:B------:R-:W-:Y:S01]  /*1ce0*/  BPT.TRAP 0x1 ;  /* 0x000000040000795c */ /* 0x000fe20000300000 */
.L_x_27:
[----:B------:R-:W-:Y:S01]  /*1cf0*/  ULEA UR4, UR8, UR41, 0x3 ;  /* 0x0000002908047291 */ /* 0x000fe2000f8e183f */
[----:B------:R-:W-:-:S08]  /*1d00*/  SHF.L.U32 R4, R6, 0x1f, RZ ;  /* 0x0000001f06047819 */ /* 0x000fd000000006ff */
[----:B------:R1:W2:Y:S01]  /*1d10*/  SYNCS.PHASECHK.TRANS64.TRYWAIT P1, [UR4], R4 ;  /* 0x00000004ff0075a7 */ /* 0x0002a20008020144 */
[----:B------:R-:W-:Y:S05]  /*1d20*/  @!P0 BRA `(.L_x_28) ;  /* 0x0000000000048947 */ /* 0x000fea0003800000 */
[----:B------:R-:W-:Y:S01]  /*1d30*/  BPT.TRAP 0x1 ;  /* 0x000000040000795c */ /* 0x000fe20000300000 */
.L_x_28:
[----:B--2---:R-:W-:Y:S05]  /*1d40*/  @P1 BRA `(.L_x_29) ;  /* 0x0000000000081947 */ /* 0x004fea0003800000 */
[----:B------:R-:W2:Y:S02]  /*1d50*/  SYNCS.PHASECHK.TRANS64.TRYWAIT P1, [UR4], R4 ;  /* 0x00000004ff0075a7 */ /* 0x000ea40008020144 */
[----:B--2---:R-:W-:Y:S05]  /*1d60*/  @!P1 BRA `(.L_x_30) ;  /* 0x00000064006c9947 */ /* 0x004fea0003800000 */
.L_x_29:
[----:B------:R-:W-:Y:S01]  /*1d70*/  ULEA UR4, UR8, UR44, 0x8 ;  /* 0x0000002c08047291 */ /* 0x000fe2000f8e403f */
[----:B------:R-:W-:Y:S01]  /*1d80*/  WARPGROUP.ARRIVE ;  /* 0x00000000000079c5 */ /* 0x000fe20000000000 */
[----:B------:R-:W-:Y:S01]  /*1d90*/  ULEA UR6, UR8, UR45, 0x9 ;  /* 0x0000002d08067291 */ /* 0x000fe2000f8e483f */
[----:B------:R-:W-:Y:S01]  /*1da0*/  UMOV UR5, 0x80000020 ;  /* 0x8000002000057882 */ /* 0x000fe20000000000 */
[----:B------:R-:W-:-:S07]  /*1db0*/  UMOV UR7, 0x80000020 ;  /* 0x8000002000077882 */ /* 0x000fce0000000000 */
[----:B------:R-:W-:Y:S01]  /*1dc0*/  HGMMA.64x128x16.F32.BF16 R24, gdesc[UR4], R24, gsb0 ;  /* 0x01e00000041879f0 */ /* 0x000fe20008001818 */
        /* <DEDUP_REMOVED lines=9> */
[----:B------:R-:W-:Y:S01]  /*1e60*/  BPT.TRAP 0x1 ;  /* 0x000000040000795c */ /* 0x000fe20000300000 */
.L_x_31:
[----:B------:R-:W-:-:S13]  /*1e70*/  ISETP.NE.AND P1, PT, R89, RZ, PT ;  /* 0x000000ff5900720c */ /* 0x000fda0003f25270 */
[----:B-12---:R-:W-:-:S05]  /*1e80*/  @P1 LEA R4, R3, UR41, 0x3 ;  /* 0x0000002903041c11 */ /* 0x006fca000f8e18ff */
[----:B------:R-:W-:-:S05]  /*1e90*/  @P1 VIADD R5, R4, 0x90 ;  /* 0x0000009004051836 */ /* 0x000fca0000000000 */
[----:B------:R-:W-:-:S04]  /*1ea0*/  @P1 PRMT R5, R88, 0x654, R5 ;  /* 0x0000065458051816 */ /* 0x000fc80000000005 */
[----:B------:R1:W-:Y:S01]  /*1eb0*/  @P1 SYNCS.ARRIVE.TRANS64.RED.A1T0 RZ, [R5+URZ], RZ ;  /* 0x000000ff05ff19a7 */ /* 0x0003e2000810043f */
[----:B------:R-:W-:-:S13]  /*1ec0*/  ISETP.GT.U32.AND P1, PT, R16, 0x1, PT ;  /* 0x000000011000780c */ /* 0x000fda0003f24070 */
[----:B-1----:R-:W-:Y:S05]  /*1ed0*/  @P1 BRA `(.L_x_32) ;  /* 0x0000000000041947 */ /* 0x002fea0003800000 */
[----:B------:R-:W-:Y:S01]  /*1ee0*/  BPT.TRAP 0x1 ;  /* 0x000000040000795c */ /* 0x000fe20000300000 */
.L_x_32:
[----:B------:R-:W-:Y:S01]  /*1ef0*/  UIADD3 UR8, UR8, 0x1, URZ ;  /* 0x0000000108087890 */ /* 0x000fe2000fffe03f */
[C---:B------:R-:W-:Y:S01]  /*1f00*/  ISETP.GT.AND P2, PT, R0.reuse, 0x1, PT ;  /* 0x000000010000780c */ /* 0x040fe20003f44270 */
[----:B------:R-:W-:Y:S02]  /*1f10*/  VIADD R3, R3, 0x1 ;  /* 0x0000000103037836 */ /* 0x000fe40000000000 */
[----:B------:R-:W-:Y:S01]  /*1f20*/  UISETP.NE.AND UP0, UPT, UR8, 0x12, UPT ;  /* 0x000000120800788c */ /* 0x000fe2000bf05270 */
[----:B------:R-:W-:Y:S02]  /*1f30*/  VIADD R0, R0, 0xffffffff ;  /* 0xffffffff00007836 */ /* 0x000fe40000000000 */
[C---:B------:R-:W-:Y:S01]  /*1f40*/  ISETP.NE.AND P1, PT, R3.reuse, 0x12, PT ;  /* 0x000000120300780c */ /* 0x040fe20003f25270 */
[----:B------:R-:W-:Y:S02]  /*1f50*/  USEL UR4, URZ, 0x1, UP0 ;  /* 0x000000013f047887 */ /* 0x000fe40008000000 */
[----:B------:R-:W-:Y:S01]  /*1f60*/  USEL UR8, UR8, URZ, UP0 ;  /* 0x0000003f08087287 */ /* 0x000fe20008000000 */
[----:B------:R-:W-:-:S03]  /*1f70*/  SEL R3, R3, RZ, P1 ;  /* 0x000000ff03037207 */ /* 0x000fc60000800000 */
[----:B------:R-:W-:Y:S01]  /*1f80*/  LOP3.LUT R6, R6, UR4, RZ, 0x3c, !PT ;  /* 0x0000000406067c12 */ /* 0x000fe2000f8e3cff */
[----:B------:R-:W-:Y:S07]  /*1f90*/  @P2 BRA `(.L_x_33) ;  /* 0xfffffffc004c2947 */ /* 0x000fee000383ffff */
.L_x_26:
[----:B------:R-:W1:Y:S01]  /*1fa0*/  LDC R0, c[0x0][0x28c] ;  /* 0x0000a300ff007b82 */ /* 0x000e620000000800 */
[----:B------:R2:W-:Y:S01]  /*1fb0*/  SYNCS.ARRIVE.TRANS64.A1T0 RZ, [R96+UR47], RZ ;  /* 0x000000ff60ff79a7 */ /* 0x0005e2000810002f */
[----:B-1----:R-:W-:-:S13]  /*1fc0*/  ISETP.GE.AND P1, PT, R0, 0x1, PT ;  /* 0x000000010000780c */ /* 0x002fda0003f26270 */
[----:B--2---:R-:W-:Y:S05]  /*1fd0*/  @!P1 BRA `(.L_x_34) ;  /* 0x0000000000449947 */ /* 0x004fea0003800000 */
[----:B------:R-:W-:Y:S05]  /*1fe0*/  @!P0 BRA `(.L_x_35) ;  /* 0x0000000000048947 */ /* 0x000fea0003800000 */
[----:B------:R-:W-:Y:S01]  /*1ff0*/  BPT.TRAP 0x1 ;  /* 0x000000040000795c */ /* 0x000fe20000300000 */
.L_x_35:
[----:B------:R-:W-:-:S13]  /*2000*/  ISETP.NE.AND P0, PT, R89, RZ, PT ;  /* 0x000000ff5900720c */ /* 0x000fda0003f05270 */
[----:B------:R-:W-:-:S05]  /*2010*/  VOTEU.ANY UP0, P0 ;  /* 0x00000000003f7886 */ /* 0x000fca0000000100 */
[----:B------:R-:W-:-:S06]  /*2020*/  @UP0 UIADD3 UR4, UR43, UR38, URZ ;  /* 0x000000262b040290 */ /* 0x000fcc000fffe03f */
[----:B------:R-:W-:Y:S02]  /*2030*/  IMAD.U32 R4, RZ, RZ, UR4 ;  /* 0x00000004ff047e24 */ /* 0x000fe4000f8e00ff */
[----:B------:R-:W-:Y:S02]  /*2040*/  IMAD.U32 R3, RZ, RZ, UR4 ;  /* 0x00000004ff037e24 */ /* 0x000fe4000f8e00ff */
[----:B------:R-:W-:-:S05]  /*2050*/  @P0 IMAD.WIDE.U32 R4, R4, 0x38e38e39, RZ ;  /* 0x38e38e3904040825 */ /* 0x000fca00078e00ff */
[----:B------:R-:W-:-:S05]  /*2060*/  @P0 SHF.R.U32.HI R0, RZ, 0x2, R5 ;  /* 0x00000002ff000819 */ /* 0x000fca0000011605 */
[----:B------:R-:W-:-:S05]  /*2070*/  @P0 IMAD R0, R0, -0x12, R3 ;  /* 0xffffffee00000824 */ /* 0x000fca00078e0203 */
[----:B------:R-:W-:-:S05]  /*2080*/  @P0 LEA R0, R0, UR41, 0x3 ;  /* 0x0000002900000c11 */ /* 0x000fca000f8e18ff */
[----:B------:R-:W-:-:S05]  /*2090*/  @P0 VIADD R3, R0, 0x90 ;  /* 0x0000009000030836 */ /* 0x000fca0000000000 */
[----:B------:R-:W-:-:S04]  /*20a0*/  @P0 PRMT R3, R88, 0x654, R3 ;  /* 0x0000065458030816 */ /* 0x000fc80000000003 */
[----:B------:R1:W-:Y:S01]  /*20b0*/  @P0 SYNCS.ARRIVE.TRANS64.RED.A1T0 RZ, [R3+URZ], RZ ;  /* 0x000000ff03ff09a7 */ /* 0x0003e2000810043f */
[----:B------:R-:W-:-:S13]  /*20c0*/  ISETP.GT.U32.AND P0, PT, R16, 0x1, PT ;  /* 0x000000011000780c */ /* 0x000fda0003f04070 */
[----:B-1----:R-:W-:Y:S05]  /*20d0*/  @P0 BRA `(.L_x_34) ;  /* 0x0000000000040947 */ /* 0x002fea0003800000 */
[----:B------:R-:W-:Y:S01]  /*20e0*/  BPT.TRAP 0x1 ;  /* 0x000000040000795c */ /* 0x000fe20000300000 */
.L_x_34:
[----:B------:R-:W-:Y:S01]  /*20f0*/  SHF.L.U32 R0, R103, 0x1f, RZ ;  /* 0x0000001f67007819 */ /* 0x000fe200000006ff */
[----:B------:R-:W-:Y:S01]  /*2100*/  UIADD3 UR38, UR46, UR38, URZ ;  /* 0x000000262e267290 */ /* 0x000fe2000fffe03f */
[----:B------:R-:W1:Y:S01]  /*2110*/  LDC R9, c[0x0][0x288] ;  /* 0x0000a200ff097b82 */ /* 0x000e620000000800 */
[----:B------:R-:W-:Y:S01]  /*2120*/  UISETP.GE.U32.AND UP1, UPT, UR46, 0x12, UPT ;  /* 0x000000122e00788c */ /* 0x000fe2000bf26070 */
[----:B------:R-:W-:Y:S01]  /*2130*/  IMAD.SHL.U32 R10, R94, 0x2, RZ ;  /* 0x000000025e0a7824 */ /* 0x000fe200078e00ff */
[----:B------:R-:W-:Y:S02]  /*2140*/  UISETP.GT.U32.AND UP0, UPT, UR38, 0x11, UPT ;  /* 0x000000112600788c */ /* 0x000fe4000bf04070 */
[----:B------:R-:W-:Y:S02]  /*2150*/  UIMAD.WIDE.U32 UR4, UR38, 0x38e38e39, URZ ;  /* 0x38e38e39260478a5 */ /* 0x000fe4000f8e003f */
[----:B------:R-:W-:Y:S01]  /*2160*/  UISETP.LT.U32.AND UP0, UPT, UR46, 0x12, UP0 ;  /* 0x000000122e00788c */ /* 0x000fe20008701070 */
[----:B------:R-:W2:Y:S01]  /*2170*/  SYNCS.PHASECHK.TRANS64.TRYWAIT P0, [R95+UR42+0x10], R0 ;  /* 0x000010005f0075a7 */ /* 0x000ea2000800016a */
[----:B------:R-:W-:Y:S01]  /*2180*/  USHF.R.U32.HI UR4, URZ, 0x2, UR5 ;  /* 0x000000023f047899 */ /* 0x000fe20008011605 */
[----:B------:R-:W-:Y:S01]  /*2190*/  SHF.R.S32.HI R11, RZ, 0x1f, R10 ;  /* 0x0000001fff0b7819 */ /* 0x000fe2000001140a */
[----:B------:R-:W-:-:S02]  /*21a0*/  USEL UR6, URZ, 0x1, !UP0 ;  /* 0x000000013f067887 */ /* 0x000fc4000c000000 */
[----:B------:R-:W-:Y:S02]  /*21b0*/  UIMAD UR38, UR4, -0x12, UR38 ;  /* 0xffffffee042678a4 */ /* 0x000fe4000f8e0226 */
[----:B------:R-:W-:-:S04]  /*21c0*/  ULOP3.LUT UR39, UR39, UR6, URZ, 0x3c, !UPT ;  /* 0x0000000627277292 */ /* 0x000fc8000f8e3c3f */
[----:B------:R-:W-:Y:S01]  /*21d0*/  @UP1 ULOP3.LUT UR39, UR39, 0x1, UR4, 0x78, !UPT ;  /* 0x0000000127271892 */ /* 0x000fe2000f8e7804 */
[----:B-12---:R-:W-:Y:S11]  /*21e0*/  @!P0 BRA `(.L_x_36) ;  /* 0x0000006000648947 */ /* 0x006ff60003800000 */
.L_x_204:
[----:B-1----:R-:W-:Y:S01]  /*21f0*/  IMAD.SHL.U32 R0, R19, 0x40, RZ ;  /* 0x0000004013007824 */ /* 0x002fe200078e00ff */
[----:B------:R-:W-:Y:S01]  /*2200*/  ULDC UR6, c[0x0][0x284] ;  /* 0x0000a10000067ab9 */ /* 0x000fe20000000800 */
[----:B------:R-:W-:Y:S01]  /*2210*/  IMAD.SHL.U32 R20, R22, 0x80, RZ ;  /* 0x0000008016147824 */ /* 0x000fe200078e00ff */
[----:B0-----:R-:W-:Y:S01]  /*2220*/  SHF.R.S32.HI R13, RZ, 0x1f, R2 ;  /* 0x0000001fff0d7819 */ /* 0x001fe20000011402 */
[----:B------:R-:W-:Y:S01]  /*2230*/  ULDC.64 UR4, c[0x0][0x5d0] ;  /* 0x0001740000047ab9 */ /* 0x000fe20000000a00 */
[----:B------:R-:W-:Y:S01]  /*2240*/  ISETP.GE.AND P0, PT, R0, UR6, PT ;  /* 0x0000000600007c0c */ /* 0x000fe2000bf06270 */
[----:B------:R-:W-:Y:S01]  /*2250*/  IMAD.WIDE.U32 R4, R2, UR4, R10 ;  /* 0x0000000402047c25 */ /* 0x000fe2000f8e000a */
[----:B------:R-:W-:Y:S02]  /*2260*/  SHF.R.S32.HI R21, RZ, 0x1f, R20 ;  /* 0x0000001fff157819 */ /* 0x000fe40000011414 */
[C---:B------:R-:W-:Y:S01]  /*2270*/  ISETP.GE.OR P0, PT, R20.reuse, R9, P0 ;  /* 0x000000091400720c */ /* 0x040fe20000706670 */
[----:B------:R-:W-:Y:S01]  /*2280*/  IMAD R3, R13, UR4, RZ ;  /* 0x000000040d037c24 */ /* 0x000fe2000f8e02ff */
[----:B------:R-:W-:-:S03]  /*2290*/  IADD3 R4, P1, R20, R4, RZ ;  /* 0x0000000414047210 */ /* 0x000fc60007f3e0ff */
[----:B------:R-:W-:-:S05]  /*22a0*/  IMAD R3, R2, UR5, R3 ;  /* 0x0000000502037c24 */ /* 0x000fca000f8e0203 */
[----:B------:R-:W-:-:S03]  /*22b0*/  IADD3.X R5, R21, R5, R3, P1, !PT ;  /* 0x0000000515057210 */ /* 0x000fc60000ffe403 */
[----:B------:R-:W-:Y:S05]  /*22c0*/  @P0 BRA `(.L_x_37) ;  /* 0x0000004000300947 */ /* 0x000fea0003800000 */
[----:B------:R-:W0:Y:S01]  /*22d0*/  LDC.64 R6, c[0x0][0x5c8] ;  /* 0x00017200ff067b82 */ /* 0x000e220000000a00 */
[----:B-----5:R-:W-:Y:S01]  /*22e0*/  FSETP.NEU.AND P0, PT, R91, RZ, PT ;  /* 0x000000ff5b00720b */ /* 0x020fe20003f0d000 */
[----:B------:R-:W-:Y:S01]  /*22f0*/  IMAD R3, R94, -0x2, R9 ;  /* 0xfffffffe5e037824 */ /* 0x000fe200078e0209 */
[----:B------:R-:W-:Y:S01]  /*2300*/  BSSY B0, `(.L_x_37) ;  /* 0x0000408000007945 */ /* 0x000fe20003800000 */
[----:B------:R-:W-:-:S04]  /*2310*/  IMAD.WIDE R104, R19, 0x40, R92 ;  /* 0x0000004013687825 */ /* 0x000fc800078e025c */
[----:B------:R-:W-:Y:S02]  /*2320*/  IMAD.IADD R3, R3, 0x1, -R20 ;  /* 0x0000000103037824 */ /* 0x000fe400078e0a14 */
[----:B------:R-:W-:-:S03]  /*2330*/  IMAD.IADD R0, R99, 0x1, -R0 ;  /* 0x0000000163007824 */ /* 0x000fc600078e0a00 */
[----:B------:R-:W-:-:S04]  /*2340*/  ISETP.GT.AND P2, PT, R3, RZ, PT ;  /* 0x000000ff0300720c */ /* 0x000fc80003f44270 */
[----:B------:R-:W-:Y:S01]  /*2350*/  ISETP.GT.AND P1, PT, R0, RZ, P2 ;  /* 0x000000ff0000720c */ /* 0x000fe20001724270 */
[-C--:B0-----:R-:W-:Y:S02]  /*2360*/  IMAD R8, R105, R6.reuse, RZ ;  /* 0x0000000669087224 */ /* 0x081fe400078e02ff */
[----:B------:R-:W-:-:S04]  /*2370*/  IMAD.WIDE.U32 R106, R104, R6, R4 ;  /* 0x00000006686a7225 */ /* 0x000fc800078e0004 */
[----:B------:R-:W-:-:S04]  /*2380*/  IMAD R5, R104, R7, R8 ;  /* 0x0000000768057224 */ /* 0x000fc800078e0208 */
[----:B------:R-:W-:Y:S01]  /*2390*/  IMAD.IADD R9, R107, 0x1, R5 ;  /* 0x000000016b097824 */ /* 0x000fe200078e0205 */
[----:B------:R-:W-:Y:S06]  /*23a0*/  @!P0 BRA `(.L_x_38) ;  /* 0x0000002c00248947 */ /* 0x000fec0003800000 */
[----:B------:R-:W0:Y:S01]  /*23b0*/  LDC.64 R108, c[0x0][0x5b8] ;  /* 0x00016e00ff6c7b82 */ /* 0x000e220000000a00 */
[----:B------:R-:W-:-:S07]  /*23c0*/  ULDC.64 UR4, c[0x0][0x5c0] ;  /* 0x0001700000047ab9 */ /* 0x000fce0000000a00 */
[----:B------:R-:W1:Y:S08]  /*23d0*/  LDC.64 R110, c[0x0][0x5b0] ;  /* 0x00016c00ff6e7b82 */ /* 0x000e700000000a00 */
[----:B------:R-:W2:Y:S01]  /*23e0*/  LDC.64 R112, c[0x0][0x5a8] ;  /* 0x00016a00ff707b82 */ /* 0x000ea20000000a00 */
[-C--:B0-----:R-:W-:Y:S02]  /*23f0*/  IMAD R8, R13, R108.reuse, RZ ;  /* 0x0000006c0d087224 */ /* 0x081fe400078e02ff */
[----:B------:R-:W-:-:S04]  /*2400*/  IMAD.WIDE.U32 R4, R2, R108, R10 ;  /* 0x0000006c02047225 */ /* 0x000fc800078e000a */
[----:B------:R-:W-:Y:S01]  /*2410*/  IMAD R107, R2, R109, R8 ;  /* 0x0000006d026b7224 */ /* 0x000fe200078e0208 */
[----:B------:R-:W-:Y:S01]  /*2420*/  IADD3 R12, P0, R20, R4, RZ ;  /* 0x00000004140c7210 */ /* 0x000fe20007f1e0ff */
[----:B-1----:R-:W-:-:S03]  /*2430*/  IMAD R4, R105, R110, RZ ;  /* 0x0000006e69047224 */ /* 0x002fc600078e02ff */
[----:B------:R-:W-:Y:S01]  /*2440*/  IADD3.X R13, R21, R5, R107, P0, !PT ;  /* 0x00000005150d7210 */ /* 0x000fe200007fe46b */
[C---:B------:R-:W-:Y:S02]  /*2450*/  IMAD R109, R104.reuse, R111, R4 ;  /* 0x0000006f686d7224 */ /* 0x040fe400078e0204 */
[----:B------:R-:W-:-:S04]  /*2460*/  IMAD.WIDE.U32 R4, R104, R110, R12 ;  /* 0x0000006e68047225 */ /* 0x000fc800078e000c */
[----:B------:R-:W-:Y:S01]  /*2470*/  IMAD.IADD R5, R5, 0x1, R109 ;  /* 0x0000000105057824 */ /* 0x000fe200078e026d */
[----:B--2---:R-:W-:-:S04]  /*2480*/  LEA R14, P0, R4, R112, 0x1 ;  /* 0x00000070040e7211 */ /* 0x004fc800078008ff */
[----:B------:R-:W-:-:S05]  /*2490*/  LEA.HI.X R15, R4, R113, R5, 0x1, P0 ;  /* 0x00000071040f7211 */ /* 0x000fca00000f0c05 */
[----:B------:R-:W2:Y:S01]  /*24a0*/  @P1 LDG.E.LTC128B.U16 R19, desc[UR36][R14.64] ;  /* 0x000000240e131981 */ /* 0x000ea2000c1e1520 */
[----:B------:R-:W-:Y:S01]  /*24b0*/  IMAD.WIDE.U32 R4, R104, R110, R20 ;  /* 0x0000006e68047225 */ /* 0x000fe200078e0014 */
[----:B------:R-:W-:Y:S02]  /*24c0*/  BSSY B1, `(.L_x_39) ;  /* 0x0000015000017945 */ /* 0x000fe40003800000 */
[----:B------:R-:W-:-:S04]  /*24d0*/  IADD3 R100, P0, R10, R4, RZ ;  /* 0x000000040a647210 */ /* 0x000fc80007f1e0ff */
[----:B------:R-:W-:Y:S02]  /*24e0*/  IADD3.X R101, R11, R109, R5, P0, !PT ;  /* 0x0000006d0b657210 */ /* 0x000fe400007fe405 */
[----:B------:R-:W-:Y:S01]  /*24f0*/  LEA R8, P0, R106, UR4, 0x1 ;  /* 0x000000046a087c11 */ /* 0x000fe2000f8008ff */
[----:B------:R-:W-:-:S03]  /*2500*/  IMAD.WIDE.U32 R100, R2, R108, R100 ;  /* 0x0000006c02647225 */ /* 0x000fc600078e0064 */
[----:B------:R-:W-:Y:S02]  /*2510*/  LEA.HI.X R9, R106, UR5, R9, 0x1, P0 ;  /* 0x000000056a097c11 */ /* 0x000fe400080f0c09 */
[----:B------:R-:W-:-:S04]  /*2520*/  ISETP.GT.AND P0, PT, R3, 0x1, PT ;  /* 0x000000010300780c */ /* 0x000fc80003f04270 */
[----:B------:R-:W-:Y:S01]  /*2530*/  ISETP.GT.AND P3, PT, R0, RZ, P0 ;  /* 0x000000ff0000720c */ /* 0x000fe20000764270 */
[----:B--2---:R-:W-:-:S04]  /*2540*/  IMAD.U32 R4, R19, 0x10000, RZ ;  /* 0x0001000013047824 */ /* 0x004fc800078e00ff */
[----:B------:R-:W-:Y:S01]  /*2550*/  FMUL R5, R4, R91 ;  /* 0x0000005b04057220 */ /* 0x000fe20000400000 */
[----:B------:R-:W-:-:S03]  /*2560*/  LEA R4, P4, R100, R112, 0x1 ;  /* 0x0000007064047211 */ /* 0x000fc600078808ff */
[----:B------:R-:W-:-:S05]  /*2570*/  FFMA R5, R24, R90, R5 ;  /* 0x0000005a18057223 */ /* 0x000fca0000000005 */
[----:B------:R-:W-:Y:S01]  /*2580*/  F2FP.BF16.F32.PACK_AB R14, RZ, R5 ;  /* 0x00000005ff0e723e */ /* 0x000fe200000010ff */
[----:B------:R-:W-:-:S03]  /*2590*/  IMAD.IADD R5, R107, 0x1, R101 ;  /* 0x000000016b057824 */ /* 0x000fc600078e0265 */
[----:B------:R-:W-:Y:S01]  /*25a0*/  PRMT R15, R14, 0x7610, R15 ;  /* 0x000076100e0f7816 */ /* 0x000fe2000000000f */
[----:B------:R-:W-:Y:S01]  /*25b0*/  IMAD.SHL.U32 R14, R110, 0x8, RZ ;  /* 0x000000086e0e7824 */ /* 0x000fe200078e00ff */
[----:B------:R-:W-:-:S03]  /*25c0*/  LEA.HI.X R5, R100, R113, R5, 0x1, P4 ;  /* 0x0000007164057211 */ /* 0x000fc600020f0c05 */
[----:B------:R0:W-:Y:S02]  /*25d0*/  @P1 STG.E.U16 desc[UR36][R8.64], R15 ;  /* 0x0000000f08001986 */ /* 0x0001e4000c101524 */
[----:B0-----:R-:W-:Y:S01]  /*25e0*/  SHF.L.U64.HI R15, R110, 0x3, R111 ;  /* 0x000000036e0f7819 */ /* 0x001fe2000001026f */
[----:B------:R-:W-:Y:S06]  /*25f0*/  @!P3 BRA `(.L_x_40) ;  /* 0x000000000004b947 */ /* 0x000fec0003800000 */
[----:B------:R0:W5:Y:S02]  /*2600*/  LDG.E.LTC128B.U16 R19, desc[UR36][R4.64+0x2] ;  /* 0x0000022404137981 */ /* 0x000164000c1e1520 */
.L_x_40:
[----:B------:R-:W-:Y:S05]  /*2610*/  BSYNC B1 ;  /* 0x0000000000017941 */ /* 0x000fea0003800000 */
.L_x_39:
[----:B------:R-:W-:Y:S01]  /*2620*/  IMAD.WIDE.U32 R14, R104, R110, R14 ;  /* 0x0000006e680e7225 */ /* 0x000fe200078e000e */
[----:B------:R-:W-:-:S03]  /*2630*/  ISETP.GT.AND P2, PT, R0, 0x8, P2 ;  /* 0x000000080000780c */ /* 0x000fc60001744270 */
[----:B-----5:R-:W-:Y:S02]  /*2640*/  IMAD.U32 R22, R19, 0x10000, RZ ;  /* 0x0001000013167824 */ /* 0x020fe400078e00ff */
[----:B------:R-:W-:Y:S01]  /*2650*/  IMAD.IADD R109, R109, 0x1, R15 ;  /* 0x000000016d6d7824 */ /* 0x000fe200078e020f */
[----:B------:R-:W-:Y:S01]  /*2660*/  IADD3 R15, P1, R12, R14, RZ ;  /* 0x0000000e0c0f7210 */ /* 0x000fe20007f3e0ff */
[----:B------:R-:W-:-:S04]  /*2670*/  FMUL R22, R22, R91 ;  /* 0x0000005b16167220 */ /* 0x000fc80000400000 */
[----:B------:R-:W-:Y:S01]  /*2680*/  FFMA R22, R25, R90, R22 ;  /* 0x0000005a19167223 */ /* 0x000fe20000000016 */
[----:B------:R-:W-:Y:S01]  /*2690*/  IMAD.X R24, R109, 0x1, R13, P1 ;  /* 0x000000016d187824 */ /* 0x000fe200008e060d */
[----:B------:R-:W-:-:S03]  /*26a0*/  LEA R12, P1, R15, R112, 0x1 ;  /* 0x000000700f0c7211 */ /* 0x000fc600078208ff */
[----:B------:R-:W-:Y:S02]  /*26b0*/  F2FP.BF16.F32.PACK_AB R22, RZ, R22 ;  /* 0x00000016ff16723e */ /* 0x000fe400000010ff */
[----:B------:R-:W-:-:S03]  /*26c0*/  LEA.HI.X R13, R15, R113, R24, 0x1, P1 ;  /* 0x000000710f0d7211 */ /* 0x000fc600008f0c18 */
[----:B------:R1:W-:Y:S04]  /*26d0*/  @P3 STG.E.U16 desc[UR36][R8.64+0x2], R22 ;  /* 0x0000021608003986 */ /* 0x0003e8000c101524 */
[----:B------:R-:W2:Y:S01]  /*26e0*/  @P2 LDG.E.LTC128B.U16 R19, desc[UR36][R12.64] ;  /* 0x000000240c132981 */ /* 0x000ea2000c1e1520 */
[----:B------:R-:W-:Y:S01]  /*26f0*/  IADD3 R14, P1, P3, R10, R14, R20 ;  /* 0x0000000e0a0e7210 */ /* 0x000fe20007b3e014 */
[----:B------:R-:W-:Y:S01]  /*2700*/  BSSY B1, `(.L_x_41) ;  /* 0x0000011000017945 */ /* 0x000fe20003800000 */
[----:B------:R-:W-:Y:S02]  /*2710*/  SHF.L.U64.HI R7, R6, 0x4, R7 ;  /* 0x0000000406077819 */ /* 0x000fe40000010207 */
[----:B------:R-:W-:Y:S02]  /*2720*/  IADD3.X R15, R11, R109, R21, P1, P3 ;  /* 0x0000006d0b0f7210 */ /* 0x000fe40000fe6415 */
[----:B------:R-:W-:Y:S01]  /*2730*/  ISETP.GT.AND P0, PT, R0, 0x8, P0 ;  /* 0x000000080000780c */ /* 0x000fe20000704270 */
[----:B------:R-:W-:-:S04]  /*2740*/  IMAD.WIDE.U32 R14, R2, R108, R14 ;  /* 0x0000006c020e7225 */ /* 0x000fc800078e000e */
[----:B------:R-:W-:Y:S02]  /*2750*/  IMAD.IADD R2, R107, 0x1, R15 ;  /* 0x000000016b027824 */ /* 0x000fe400078e020f */
[----:B--2---:R-:W-:-:S04]  /*2760*/  IMAD.U32 R10, R19, 0x10000, RZ ;  /* 0x00010000130a7824 */ /* 0x004fc800078e00ff */
[----:B------:R-:W-:Y:S01]  /*2770*/  FMUL R11, R10, R91 ;  /* 0x0000005b0a0b7220 */ /* 0x000fe20000400000 */
[----:B------:R-:W-:Y:S02]  /*2780*/  LEA R10, P1, R6, R8, 0x4 ;  /* 0x00000008060a7211 */ /* 0x000fe400078220ff */
[----:B------:R-:W-:Y:S01]  /*2790*/  LEA R6, P3, R14, R112, 0x1 ;  /* 0x000000700e067211 */ /* 0x000fe200078608ff */
[----:B------:R-:W-:-:S05]  /*27a0*/  FFMA R11, R26, R90, R11 ;  /* 0x0000005a1a0b7223 */ /* 0x000fca000000000b */
[----:B------:R-:W-:Y:S01]  /*27b0*/  F2FP.BF16.F32.PACK_AB R12, RZ, R11 ;  /* 0x0000000bff0c723e */ /* 0x000fe200000010ff */
[----:B------:R-:W-:Y:S01]  /*27c0*/  IMAD.X R11, R7, 0x1, R9, P1 ;  /* 0x00000001070b7824 */ /* 0x000fe200008e0609 */
[----:B------:R-:W-:-:S04]  /*27d0*/  LEA.HI.X R7, R14, R113, R2, 0x1, P3 ;  /* 0x000000710e077211 */ /* 0x000fc800018f0c02 */
[----:B------:R1:W-:Y:S01]  /*27e0*/  @P2 STG.E.U16 desc[UR36][R10.64], R12 ;  /* 0x0000000c0a002986 */ /* 0x0003e2000c101524 */
[----:B------:R-:W-:Y:S05]  /*27f0*/  @!P0 BRA `(.L_x_42) ;  /* 0x0000000000048947 */ /* 0x000fea0003800000 */
[----:B------:R2:W5:Y:S02]  /*2800*/  LDG.E.LTC128B.U16 R19, desc[UR36][R6.64+0x2] ;  /* 0x0000022406137981 */ /* 0x000564000c1e1520 */
.L_x_42:
[----:B------:R-:W-:Y:S05]  /*2810*/  BSYNC B1 ;  /* 0x0000000000017941 */ /* 0x000fea0003800000 */
.L_x_41:
[----:B-----5:R-:W-:Y:S01]  /*2820*/  IMAD.U32 R2, R19, 0x10000, RZ ;  /* 0x0001000013027824 */ /* 0x020fe200078e00ff */
[----:B------:R-:W-:Y:S01]  /*2830*/  ISETP.GT.AND P1, PT, R3, 0x8, PT ;  /* 0x000000080300780c */ /* 0x000fe20003f24270 */
[----:B------:R-:W-:Y:S02]  /*2840*/  BSSY B1, `(.L_x_43) ;  /* 0x0000008000017945 */ /* 0x000fe40003800000 */
[----:B------:R-:W-:Y:S01]  /*2850*/  FMUL R2, R2, R91 ;  /* 0x0000005b02027220 */ /* 0x000fe20000400000 */
[----:B------:R-:W-:-:S03]  /*2860*/  ISETP.GT.AND P2, PT, R0, RZ, P1 ;  /* 0x000000ff0000720c */ /* 0x000fc60000f44270 */
[----:B------:R-:W-:-:S05]  /*2870*/  FFMA R2, R27, R90, R2 ;  /* 0x0000005a1b027223 */ /* 0x000fca0000000002 */
[----:B------:R-:W-:-:S05]  /*2880*/  F2FP.BF16.F32.PACK_AB R2, RZ, R2 ;  /* 0x00000002ff02723e */ /* 0x000fca00000010ff */
[----:B------:R3:W-:Y:S01]  /*2890*/  @P0 STG.E.U16 desc[UR36][R10.64+0x2], R2 ;  /* 0x000002020a000986 */ /* 0x0007e2000c101524 */
[----:B------:R-:W-:Y:S05]  /*28a0*/  @!P2 BRA `(.L_x_44) ;  /* 0x000000000004a947 */ /* 0x000fea0003800000 */
[----:B------:R4:W5:Y:S02]  /*28b0*/  LDG.E.LTC128B.U16 R19, desc[UR36][R4.64+0x10] ;  /* 0x0000102404137981 */ /* 0x000964000c1e1520 */
.L_x_44:
[----:B------:R-:W-:Y:S05]  /*28c0*/  BSYNC B1 ;  /* 0x0000000000017941 */ /* 0x000fea0003800000 */
.L_x_43:
[----:B---3-5:R-:W-:Y:S01]  /*28d0*/  IMAD.U32 R2, R19, 0x10000, RZ ;  /* 0x0001000013027824 */ /* 0x028fe200078e00ff */
        /* <DEDUP_REMOVED lines=9> */
.L_x_46:
[----:B------:R-:W-:Y:S05]  /*2970*/  BSYNC B1 ;  /* 0x0000000000017941 */ /* 0x000fea0003800000 */
.L_x_45:
[----:B-----5:R-:W-:Y:S01]  /*2980*/  IMAD.U32 R2, R19, 0x10000, RZ ;  /* 0x0001000013027824 */ /* 0x020fe200078e00ff */
[----:B------:R-:W-:Y:S01]  /*2990*/  ISETP.GT.AND P1, PT, R0, 0x8, P1 ;  /* 0x000000080000780c */ /* 0x000fe20000f24270 */
[----:B------:R-:W-:Y:S02]  /*29a0*/  BSSY B1, `(.L_x_47) ;  /* 0x0000007000017945 */ /* 0x000fe40003800000 */
[----:B------:R-:W-:-:S04]  /*29b0*/  FMUL R2, R2, R91 ;  /* 0x0000005b02027220 */ /* 0x000fc80000400000 */
[----:B------:R-:W-:-:S05]  /*29c0*/  FFMA R2, R29, R90, R2 ;  /* 0x0000005a1d027223 */ /* 0x000fca0000000002 */
[----:B------:R-:W-:-:S05]  /*29d0*/  F2FP.BF16.F32.PACK_AB R2, RZ, R2 ;  /* 0x00000002ff02723e */ /* 0x000fca00000010ff */
[----:B------:R0:W-:Y:S01]  /*29e0*/  @P3 STG.E.U16 desc[UR36][R8.64+0x12], R2 ;  /* 0x0000120208003986 */ /* 0x0001e2000c101524 */
[----:B------:R-:W-:Y:S05]  /*29f0*/  @!P1 BRA `(.L_x_48) ;  /* 0x0000000000049947 */ /* 0x000fea0003800000 */
[----:B------:R0:W5:Y:S02]  /*2a00*/  LDG.E.LTC128B.U16 R19, desc[UR36][R6.64+0x10] ;  /* 0x0000102406137981 */ /* 0x000164000c1e1520 */
.L_x_48:
[----:B------:R-:W-:Y:S05]  /*2a10*/  BSYNC B1 ;  /* 0x0000000000017941 */ /* 0x000fea0003800000 */
.L_x_47:
[----:B0----5:R-:W-:Y:S01]  /*2a20*/  IMAD.U32 R2, R19, 0x10000, RZ ;  /* 0x0001000013027824 */ /* 0x021fe200078e00ff */
[----:B------:R-:W-:Y:S01]  /*2a30*/  ISETP.GT.AND P0, PT, R0, 0x8, P0 ;  /* 0x000000080000780c */ /* 0x000fe20000704270 */
[----:B------:R-:W-:Y:S02]  /*2a40*/  BSSY B1, `(.L_x_49) ;  /* 0x0000007000017945 */ /* 0x000fe40003800000 */
[----:B---3--:R-:W-:-:S04]  /*2a50*/  FMUL R13, R2, R91 ;  /* 0x0000005b020d7220 */ /* 0x008fc80000400000 */
[----:B------:R-:W-:-:S05]  /*2a60*/  FFMA R13, R30, R90, R13 ;  /* 0x0000005a1e0d7223 */ /* 0x000fca000000000d */
[----:B------:R-:W-:-:S05]  /*2a70*/  F2FP.BF16.F32.PACK_AB R13, RZ, R13 ;  /* 0x0000000dff0d723e */ /* 0x000fca00000010ff */
[----:B------:R0:W-:Y:S01]  /*2a80*/  @P1 STG.E.U16 desc[UR36][R10.64+0x10], R13 ;  /* 0x0000100d0a001986 */ /* 0x0001e2000c101524 */
[----:B------:R-:W-:Y:S05]  /*2a90*/  @!P0 BRA `(.L_x_50) ;  /* 0x0000000000048947 */ /* 0x000fea0003800000 */
[----:B------:R3:W5:Y:S02]  /*2aa0*/  LDG.E.LTC128B.U16 R19, desc[UR36][R6.64+0x12] ;  /* 0x0000122406137981 */ /* 0x000764000c1e1520 */
.L_x_50:
[----:B------:R-:W-:Y:S05]  /*2ab0*/  BSYNC B1 ;  /* 0x0000000000017941 */ /* 0x000fea0003800000 */
.L_x_49:
        /* <DEDUP_REMOVED lines=10> */
.L_x_52:
[----:B------:R-:W-:Y:S05]  /*2b60*/  BSYNC B1 ;  /* 0x0000000000017941 */ /* 0x000fea0003800000 */
.L_x_51:
[----:B0----5:R-:W-:Y:S01]  /*2b70*/  IMAD.U32 R2, R19, 0x10000, RZ ;  /* 0x0001000013027824 */ /* 0x021fe200078e00ff */
        /* <DEDUP_REMOVED lines=9> */
.L_x_54:
[----:B------:R-:W-:Y:S05]  /*2c10*/  BSYNC B1 ;  /* 0x0000000000017941 */ /* 0x000fea0003800000 */
.L_x_53:
        /* <DEDUP_REMOVED lines=9> */
.L_x_56:
[----:B------:R-:W-:Y:S05]  /*2cb0*/  BSYNC B1 ;  /* 0x0000000000017941 */ /* 0x000fea0003800000 */
.L_x_55:
[----:B0----5:R-:W-:Y:S01]  /*2cc0*/  IMAD.U32 R2, R19, 0x10000, RZ ;  /* 0x0001000013027824 */ /* 0x021fe200078e00ff */
        /* <DEDUP_REMOVED lines=8> */
.L_x_58:
[----:B------:R-:W-:Y:S05]  /*2d50*/  BSYNC B1 ;  /* 0x0000000000017941 */ /* 0x000fea0003800000 */
.L_x_57:
        /* <DEDUP_REMOVED lines=10> */
.L_x_60:
[----:B------:R-:W-:Y:S05]  /*2e00*/  BSYNC B1 ;  /* 0x0000000000017941 */ /* 0x000fea0003800000 */
.L_x_59:
        /* <DEDUP_REMOVED lines=10> */
.L_x_62:
[----:B------:R-:W-:Y:S05]  /*2eb0*/  BSYNC B1 ;  /* 0x0000000000017941 */ /* 0x000fea0003800000 */
.L_x_61:
        /* <DEDUP_REMOVED lines=9> */
.L_x_64:
[----:B------:R-:W-:Y:S05]  /*2f50*/  BSYNC B1 ;  /* 0x0000000000017941 */ /* 0x000fea0003800000 */
.L_x_63:
        /* <DEDUP_REMOVED lines=9> */
.L_x_66:
[----:B------:R-:W-:Y:S05]  /*2ff0*/  BSYNC B1 ;  /* 0x0000000000017941 */ /* 0x000fea0003800000 */
.L_x_65:
        /* <DEDUP_REMOVED lines=10> */
.L_x_68:
[----:B------:R-:W-:Y:S05]  /*30a0*/  BSYNC B1 ;  /* 0x0000000000017941 */ /* 0x000fea0003800000 */
.L_x_67:
        /* <DEDUP_REMOVED lines=10> */
.L_x_70:
[----:B------:R-:W-:Y:S05]  /*3150*/  BSYNC B1 ;  /* 0x0000000000017941 */ /* 0x000fea0003800000 */
.L_x_69:
        /* <DEDUP_REMOVED lines=9> */
.L_x_72:
[----:B------:R-:W-:Y:S05]  /*31f0*/  BSYNC B1 ;  /* 0x0000000000017941 */ /* 0x000fea0003800000 */
.L_x_71:
        /* <DEDUP_REMOVED lines=9> */
.L_x_74:
[----:B------:R-:W-:Y:S05]  /*3290*/  BSYNC B1 ;  /* 0x0000000000017941 */ /* 0x000fea0003800000 */
.L_x_73:
        /* <DEDUP_REMOVED lines=10> */
.L_x_76:
[----:B------:R-:W-:Y:S05]  /*3340*/  BSYNC B1 ;  /* 0x0000000000017941 */ /* 0x000fea0003800000 */
.L_x_75:
        /* <DEDUP_REMOVED lines=10> */
.L_x_78:
[----:B------:R-:W-:Y:S05]  /*33f0*/  BSYNC B1 ;  /* 0x0000000000017941 */ /* 0x000fea0003800000 */
.L_x_77:
        /* <DEDUP_REMOVED lines=9> */
.L_x_80:
[----:B------:R-:W-:Y:S05]  /*3490*/  BSYNC B1 ;  /* 0x0000000000017941 */ /* 0x000fea0003800000 */
.L_x_79:
        /* <DEDUP_REMOVED lines=9> */
.L_x_82:
[----:B------:R-:W-:Y:S05]  /*3530*/  BSYNC B1 ;  /* 0x0000000000017941 */ /* 0x000fea0003800000 */
.L_x_81:
        /* <DEDUP_REMOVED lines=10> */
.L_x_84:
[----:B------:R-:W-:Y:S05]  /*35e0*/  BSYNC B1 ;  /* 0x0000000000017941 */ /* 0x000fea0003800000 */
.L_x_83:
        /* <DEDUP_REMOVED lines=10> */
.L_x_86:
[----:B------:R-:W-:Y:S05]  /*3690*/  BSYNC B1 ;  /* 0x0000000000017941 */ /* 0x000fea0003800000 */
.L_x_85:
        /* <DEDUP_REMOVED lines=9> */
.L_x_88:
[----:B------:R-:W-:Y:S05]  /*3730*/  BSYNC B1 ;  /* 0x0000000000017941 */ /* 0x000fea0003800000 */
.L_x_87:
        /* <DEDUP_REMOVED lines=9> */
.L_x_90:
[----:B------:R-:W-:Y:S05]  /*37d0*/  BSYNC B1 ;  /* 0x0000000000017941 */ /* 0x000fea0003800000 */
.L_x_89:
        /* <DEDUP_REMOVED lines=10> */
.L_x_92:
[----:B------:R-:W-:Y:S05]  /*3880*/  BSYNC B1 ;  /* 0x0000000000017941 */ /* 0x000fea0003800000 */
.L_x_91:
        /* <DEDUP_REMOVED lines=10> */
.L_x_94:
[----:B------:R-:W-:Y:S05]  /*3930*/  BSYNC B1 ;  /* 0x0000000000017941 */ /* 0x000fea0003800000 */
.L_x_93:
        /* <DEDUP_REMOVED lines=9> */
.L_x_96:
[----:B------:R-:W-:Y:S05]  /*39d0*/  BSYNC B1 ;  /* 0x0000000000017941 */ /* 0x000fea0003800000 */
.L_x_95:
        /* <DEDUP_REMOVED lines=9> */
.L_x_98:
[----:B------:R-:W-:Y:S05]  /*3a70*/  BSYNC B1 ;  /* 0x0000000000017941 */ /* 0x000fea0003800000 */
.L_x_97:
        /* <DEDUP_REMOVED lines=10> */
.L_x_100:
[----:B------:R-:W-:Y:S05]  /*3b20*/  BSYNC B1 ;  /* 0x0000000000017941 */ /* 0x000fea0003800000 */
.L_x_99:
        /* <DEDUP_REMOVED lines=10> */
.L_x_102:
[----:B------:R-:W-:Y:S05]  /*3bd0*/  BSYNC B1 ;  /* 0x0000000000017941 */ /* 0x000fea0003800000 */
.L_x_101:
        /* <DEDUP_REMOVED lines=9> */
.L_x_104:
[----:B------:R-:W-:Y:S05]  /*3c70*/  BSYNC B1 ;  /* 0x0000000000017941 */ /* 0x000fea0003800000 */
.L_x_103:
        /* <DEDUP_REMOVED lines=9> */
.L_x_106:
[----:B------:R-:W-:Y:S05]  /*3d10*/  BSYNC B1 ;  /* 0x0000000000017941 */ /* 0x000fea0003800000 */
.L_x_105:
        /* <DEDUP_REMOVED lines=10> */
.L_x_108:
[----:B------:R-:W-:Y:S05]  /*3dc0*/  BSYNC B1 ;  /* 0x0000000000017941 */ /* 0x000fea0003800000 */
.L_x_107:
        /* <DEDUP_REMOVED lines=10> */
.L_x_110:
[----:B------:R-:W-:Y:S05]  /*3e70*/  BSYNC B1 ;  /* 0x0000000000017941 */ /* 0x000fea0003800000 */
.L_x_109:
        /* <DEDUP_REMOVED lines=9> */
.L_x_112:
[----:B------:R-:W-:Y:S05]  /*3f10*/  BSYNC B1 ;  /* 0x0000000000017941 */ /* 0x000fea0003800000 */
.L_x_111:
        /* <DEDUP_REMOVED lines=9> */
.L_x_114:
[----:B------:R-:W-:Y:S05]  /*3fb0*/  BSYNC B1 ;  /* 0x0000000000017941 */ /* 0x000fea0003800000 */
.L_x_113:
        /* <DEDUP_REMOVED lines=10> */
.L_x_116:
[----:B------:R-:W-:Y:S05]  /*4060*/  BSYNC B1 ;  /* 0x0000000000017941 */ /* 0x000fea0003800000 */
.L_x_115:
        /* <DEDUP_REMOVED lines=10> */
.L_x_118:
[----:B------:R-:W-:Y:S05]  /*4110*/  BSYNC B1 ;  /* 0x0000000000017941 */ /* 0x000fea0003800000 */
.L_x_117:
        /* <DEDUP_REMOVED lines=9> */
.L_x_120:
[----:B------:R-:W-:Y:S05]  /*41b0*/  BSYNC B1 ;  /* 0x0000000000017941 */ /* 0x000fea0003800000 */
.L_x_119:
        /* <DEDUP_REMOVED lines=9> */
.L_x_122:
[----:B------:R-:W-:Y:S05]  /*4250*/  BSYNC B1 ;  /* 0x0000000000017941 */ /* 0x000fea0003800000 */
.L_x_121:
        /* <DEDUP_REMOVED lines=10> */
.L_x_124:
[----:B------:R-:W-:Y:S05]  /*4300*/  BSYNC B1 ;  /* 0x0000000000017941 */ /* 0x000fea0003800000 */
.L_x_123:
        /* <DEDUP_REMOVED lines=10> */
.L_x_126:
[----:B------:R-:W-:Y:S05]  /*43b0*/  BSYNC B1 ;  /* 0x0000000000017941 */ /* 0x000fea0003800000 */
.L_x_125:
        /* <DEDUP_REMOVED lines=9> */
.L_x_128:
[----:B------:R-:W-:Y:S05]  /*4450*/  BSYNC B1 ;  /* 0x0000000000017941 */ /* 0x000fea0003800000 */
.L_x_127:
        /* <DEDUP_REMOVED lines=9> */
.L_x_130:
[----:B------:R-:W-:Y:S05]  /*44f0*/  BSYNC B1 ;  /* 0x0000000000017941 */ /* 0x000fea0003800000 */
.L_x_129:
        /* <DEDUP_REMOVED lines=10> */
.L_x_132:
[----:B------:R-:W-:Y:S05]  /*45a0*/  BSYNC B1 ;  /* 0x0000000000017941 */ /* 0x000fea0003800000 */
.L_x_131:
        /* <DEDUP_REMOVED lines=10> */
.L_x_134:
[----:B------:R-:W-:Y:S05]  /*4650*/  BSYNC B1 ;  /* 0x0000000000017941 */ /* 0x000fea0003800000 */
.L_x_133:
        /* <DEDUP_REMOVED lines=9> */
.L_x_136:
[----:B------:R-:W-:Y:S05]  /*46f0*/  BSYNC B1 ;  /* 0x0000000000017941 */ /* 0x000fea0003800000 */
.L_x_135:
        /* <DEDUP_REMOVED lines=9> */
.L_x_138:
[----:B------:R-:W-:Y:S05]  /*4790*/  BSYNC B1 ;  /* 0x0000000000017941 */ /* 0x000fea0003800000 */
.L_x_137:
        /* <DEDUP_REMOVED lines=10> */
.L_x_140:
[----:B------:R-:W-:Y:S05]  /*4840*/  BSYNC B1 ;  /* 0x0000000000017941 */ /* 0x000fea0003800000 */
.L_x_139:
        /* <DEDUP_REMOVED lines=10> */
.L_x_142:
[----:B------:R-:W-:Y:S05]  /*48f0*/  BSYNC B1 ;  /* 0x0000000000017941 */ /* 0x000fea0003800000 */
.L_x_141:
        /* <DEDUP_REMOVED lines=9> */
.L_x_144:
[----:B------:R-:W-:Y:S05]  /*4990*/  BSYNC B1 ;  /* 0x0000000000017941 */ /* 0x000fea0003800000 */
.L_x_143:
        /* <DEDUP_REMOVED lines=9> */
.L_x_146:
[----:B------:R-:W-:Y:S05]  /*4a30*/  BSYNC B1 ;  /* 0x0000000000017941 */ /* 0x000fea0003800000 */
.L_x_145:
        /* <DEDUP_REMOVED lines=10> */
.L_x_148:
[----:B------:R-:W-:Y:S05]  /*4ae0*/  BSYNC B1 ;  /* 0x0000000000017941 */ /* 0x000fea0003800000 */
.L_x_147:
        /* <DEDUP_REMOVED lines=10> */
.L_x_150:
[----:B------:R-:W-:Y:S05]  /*4b90*/  BSYNC B1 ;  /* 0x0000000000017941 */ /* 0x000fea0003800000 */
.L_x_149:
        /* <DEDUP_REMOVED lines=9> */
.L_x_152:
[----:B------:R-:W-:Y:S05]  /*4c30*/  BSYNC B1 ;  /* 0x0000000000017941 */ /* 0x000fea0003800000 */
.L_x_151:
        /* <DEDUP_REMOVED lines=9> */
.L_x_154:
[----:B------:R-:W-:Y:S05]  /*4cd0*/  BSYNC B1 ;  /* 0x0000000000017941 */ /* 0x000fea0003800000 */
.L_x_153:
        /* <DEDUP_REMOVED lines=10> */
.L_x_156:
[----:B------:R-:W-:Y:S05]  /*4d80*/  BSYNC B1 ;  /* 0x0000000000017941 */ /* 0x000fea0003800000 */
.L_x_155:
[----:B0----5:R-:W-:Y:S01]  /*4d90*/  IMAD.U32 R2, R19, 0x10000, RZ ;  /* 0x0001000013027824 */ /* 0x021fe200078e00ff */
[----:B------:R-:W-:Y:S01]  /*4da0*/  ISETP.GT.AND P0, PT, R3, 0x79, PT ;  /* 0x000000790300780c */ /* 0x000fe20003f04270 */
[----:B------:R-:W-:Y:S01]  /*4db0*/  @P2 IMAD.MOV.U32 R3, RZ, RZ, R9 ;  /* 0x000000ffff032224 */ /* 0x000fe200078e0009 */
[----:B------:R-:W-:Y:S01]  /*4dc0*/  BSSY B1, `(.L_x_157) ;  /* 0x0000009000017945 */ /* 0x000fe20003800000 */
[----:B------:R-:W-:Y:S01]  /*4dd0*/  FMUL R13, R2, R91 ;  /* 0x0000005b020d7220 */ /* 0x000fe20000400000 */
[----:B------:R-:W-:Y:S01]  /*4de0*/  @P2 IMAD.MOV.U32 R2, RZ, RZ, R8 ;  /* 0x000000ffff022224 */ /* 0x000fe200078e0008 */
[----:B------:R-:W-:Y:S02]  /*4df0*/  ISETP.GT.AND P3, PT, R0, RZ, P0 ;  /* 0x000000ff0000720c */ /* 0x000fe40000764270 */
[----:B------:R-:W-:-:S05]  /*4e00*/  FFMA R13, R84, R90, R13 ;  /* 0x0000005a540d7223 */ /* 0x000fca000000000d */
[----:B------:R-:W-:-:S05]  /*4e10*/  F2FP.BF16.F32.PACK_AB R13, RZ, R13 ;  /* 0x0000000dff0d723e */ /* 0x000fca00000010ff */
[----:B------:R0:W-:Y:S01]  /*4e20*/  @P2 STG.E.U16 desc[UR36][R2.64+0xf0], R13 ;  /* 0x0000f00d02002986 */ /* 0x0001e2000c101524 */
[----:B------:R-:W-:Y:S05]  /*4e30*/  @!P3 BRA `(.L_x_158) ;  /* 0x000000000004b947 */ /* 0x000fea0003800000 */
[----:B------:R0:W5:Y:S02]  /*4e40*/  LDG.E.LTC128B.U16 R19, desc[UR36][R4.64+0xf2] ;  /* 0x0000f22404137981 */ /* 0x000164000c1e1520 */
.L_x_158:
[----:B------:R-:W-:Y:S05]  /*4e50*/  BSYNC B1 ;  /* 0x0000000000017941 */ /* 0x000fea0003800000 */
.L_x_157:
        /* <DEDUP_REMOVED lines=9> */
.L_x_160:
[----:B------:R-:W-:Y:S05]  /*4ef0*/  BSYNC B1 ;  /* 0x0000000000017941 */ /* 0x000fea0003800000 */
.L_x_159:
[----:B0----5:R-:W-:Y:S01]  /*4f00*/  IMAD.U32 R2, R19, 0x10000, RZ ;  /* 0x0001000013027824 */ /* 0x021fe200078e00ff */
[----:B------:R-:W-:Y:S01]  /*4f10*/  ISETP.GT.AND P0, PT, R0, 0x8, P0 ;  /* 0x000000080000780c */ /* 0x000fe20000704270 */
[----:B------:R-:W-:Y:S02]  /*4f20*/  BSSY B1, `(.L_x_161) ;  /* 0x000000a000017945 */ /* 0x000fe40003800000 */
[----:B------:R-:W-:Y:S01]  /*4f30*/  FMUL R3, R2, R91 ;  /* 0x0000005b02037220 */ /* 0x000fe20000400000 */
[----:B------:R-:W-:-:S03]  /*4f40*/  @P1 IMAD.MOV.U32 R2, RZ, RZ, R10 ;  /* 0x000000ffff021224 */ /* 0x000fc600078e000a */
[----:B------:R-:W-:-:S05]  /*4f50*/  FFMA R3, R86, R90, R3 ;  /* 0x0000005a56037223 */ /* 0x000fca0000000003 */
[----:B------:R-:W-:-:S04]  /*4f60*/  F2FP.BF16.F32.PACK_AB R3, RZ, R3 ;  /* 0x00000003ff03723e */ /* 0x000fc800000010ff */
[----:B----4-:R-:W-:Y:S01]  /*4f70*/  PRMT R4, R3, 0x7610, R4 ;  /* 0x0000761003047816 */ /* 0x010fe20000000004 */
[----:B------:R-:W-:-:S05]  /*4f80*/  @P1 IMAD.MOV.U32 R3, RZ, RZ, R11 ;  /* 0x000000ffff031224 */ /* 0x000fca00078e000b */
[----:B------:R0:W-:Y:S01]  /*4f90*/  @P1 STG.E.U16 desc[UR36][R2.64+0xf0], R4 ;  /* 0x0000f00402001986 */ /* 0x0001e2000c101524 */
[----:B------:R-:W-:Y:S05]  /*4fa0*/  @!P0 BRA `(.L_x_162) ;  /* 0x0000000000048947 */ /* 0x000fea0003800000 */
[----:B------:R4:W5:Y:S02]  /*4fb0*/  LDG.E.LTC128B.U16 R19, desc[UR36][R6.64+0xf2] ;  /* 0x0000f22406137981 */ /* 0x000964000c1e1520 */
.L_x_162:
[----:B------:R-:W-:Y:S05]  /*4fc0*/  BSYNC B1 ;  /* 0x0000000000017941 */ /* 0x000fea0003800000 */
.L_x_161:
[----:B------:R-:W-:Y:S05]  /*4fd0*/  @!P0 BRA `(.L_x_163) ;  /* 0x0000001000e88947 */ /* 0x000fea0003800000 */
[----:B-----5:R-:W-:-:S04]  /*4fe0*/  IMAD.U32 R0, R19, 0x10000, RZ ;  /* 0x0001000013007824 */ /* 0x020fc800078e00ff */
[----:B------:R-:W-:-:S04]  /*4ff0*/  FMUL R0, R0, R91 ;  /* 0x0000005b00007220 */ /* 0x000fc80000400000 */
[----:B------:R-:W-:-:S05]  /*5000*/  FFMA R0, R87, R90, R0 ;  /* 0x0000005a57007223 */ /* 0x000fca0000000000 */
[----:B------:R-:W-:-:S05]  /*5010*/  F2FP.BF16.F32.PACK_AB R0, RZ, R0 ;  /* 0x00000000ff00723e */ /* 0x000fca00000010ff */
[----:B------:R0:W-:Y:S01]  /*5020*/  STG.E.U16 desc[UR36][R10.64+0xf2], R0 ;  /* 0x0000f2000a007986 */ /* 0x0001e2000c101524 */
[----:B------:R-:W-:Y:S05]  /*5030*/  BRA `(.L_x_163) ;  /* 0x0000001000d07947 */ /* 0x000fea0003800000 */
.L_x_38:
[----:B------:R-:W-:Y:S01]  /*5040*/  ISETP.GT.AND P0, PT, R3, 0x1, PT ;  /* 0x000000010300780c */ /* 0x000fe20003f04270 */
[----:B------:R-:W-:Y:S01]  /*5050*/  ULDC.64 UR4, c[0x0][0x5c0] ;  /* 0x0001700000047ab9 */ /* 0x000fe20000000a00 */
[-C--:B------:R-:W-:Y:S01]  /*5060*/  FMUL R24, R24, R90.reuse ;  /* 0x0000005a18187220 */ /* 0x080fe20000400000 */
[-C--:B------:R-:W-:Y:S01]  /*5070*/  FMUL R25, R25, R90.reuse ;  /* 0x0000005a19197220 */ /* 0x080fe20000400000 */
[----:B------:R-:W-:Y:S01]  /*5080*/  ISETP.GT.AND P3, PT, R0, RZ, P0 ;  /* 0x000000ff0000720c */ /* 0x000fe20000764270 */
[-C--:B------:R-:W-:Y:S01]  /*5090*/  FMUL R26, R26, R90.reuse ;  /* 0x0000005a1a1a7220 */ /* 0x080fe20000400000 */
[----:B------:R-:W-:Y:S01]  /*50a0*/  LEA R4, P4, R106, UR4, 0x1 ;  /* 0x000000046a047c11 */ /* 0x000fe2000f8808ff */
[----:B------:R-:W-:Y:S01]  /*50b0*/  FMUL R27, R27, R90 ;  /* 0x0000005a1b1b7220 */ /* 0x000fe20000400000 */
[----:B------:R-:W-:Y:S01]  /*50c0*/  F2FP.BF16.F32.PACK_AB R24, RZ, R24 ;  /* 0x00000018ff18723e */ /* 0x000fe200000010ff */
[-C--:B------:R-:W-:Y:S01]  /*50d0*/  FMUL R28, R28, R90.reuse ;  /* 0x0000005a1c1c7220 */ /* 0x080fe20000400000 */
[----:B------:R-:W-:Y:S01]  /*50e0*/  LEA.HI.X R5, R106, UR5, R9, 0x1, P4 ;  /* 0x000000056a057c11 */ /* 0x000fe2000a0f0c09 */
[-C--:B------:R-:W-:Y:S01]  /*50f0*/  FMUL R29, R29, R90.reuse ;  /* 0x0000005a1d1d7220 */ /* 0x080fe20000400000 */
[----:B------:R-:W-:Y:S01]  /*5100*/  F2FP.BF16.F32.PACK_AB R25, RZ, R25 ;  /* 0x00000019ff19723e */ /* 0x000fe200000010ff */
[-C--:B------:R-:W-:Y:S01]  /*5110*/  FMUL R30, R30, R90.reuse ;  /* 0x0000005a1e1e7220 */ /* 0x080fe20000400000 */
[----:B------:R-:W-:Y:S01]  /*5120*/  SHF.L.U64.HI R7, R6, 0x4, R7 ;  /* 0x0000000406077819 */ /* 0x000fe20000010207 */
[----:B------:R-:W-:Y:S01]  /*5130*/  @P1 STG.E.U16 desc[UR36][R4.64], R24 ;  /* 0x0000001804001986 */ /* 0x000fe2000c101524 */
[----:B------:R-:W-:Y:S01]  /*5140*/  ISETP.GT.AND P1, PT, R3, 0x8, PT ;  /* 0x000000080300780c */ /* 0x000fe20003f24270 */
[----:B------:R-:W-:Y:S01]  /*5150*/  FMUL R31, R31, R90 ;  /* 0x0000005a1f1f7220 */ /* 0x000fe20000400000 */
[----:B------:R-:W-:Y:S01]  /*5160*/  ISETP.GT.AND P4, PT, R0, 0x8, P0 ;  /* 0x000000080000780c */ /* 0x000fe20000784270 */
[----:B------:R-:W-:Y:S01]  /*5170*/  @P3 STG.E.U16 desc[UR36][R4.64+0x2], R25 ;  /* 0x0000021904003986 */ /* 0x000fe2000c101524 */
[----:B------:R-:W-:Y:S01]  /*5180*/  LEA R6, P3, R6, R4, 0x4 ;  /* 0x0000000406067211 */ /* 0x000fe200078620ff */
[-C--:B------:R-:W-:Y:S01]  /*5190*/  FMUL R32, R32, R90.reuse ;  /* 0x0000005a20207220 */ /* 0x080fe20000400000 */
[C---:B------:R-:W-:Y:S01]  /*51a0*/  ISETP.GT.AND P2, PT, R0.reuse, 0x8, P2 ;  /* 0x000000080000780c */ /* 0x040fe20001744270 */
[-C--:B------:R-:W-:Y:S01]  /*51b0*/  FMUL R33, R33, R90.reuse ;  /* 0x0000005a21217220 */ /* 0x080fe20000400000 */
[----:B------:R-:W-:Y:S01]  /*51c0*/  ISETP.GT.AND P0, PT, R3, 0x9, PT ;  /* 0x000000090300780c */ /* 0x000fe20003f04270 */
[----:B------:R-:W-:Y:S01]  /*51d0*/  IMAD.X R7, R7, 0x1, R5, P3 ;  /* 0x0000000107077824 */ /* 0x000fe200018e0605 */
[----:B------:R-:W-:Y:S01]  /*51e0*/  ISETP.GT.AND P5, PT, R0, RZ, P1 ;  /* 0x000000ff0000720c */ /* 0x000fe20000fa4270 */
[-C--:B------:R-:W-:Y:S01]  /*51f0*/  FMUL R34, R34, R90.reuse ;  /* 0x0000005a22227220 */ /* 0x080fe20000400000 */
[----:B------:R-:W-:Y:S01]  /*5200*/  ISETP.GT.AND P3, PT, R0, RZ, P0 ;  /* 0x000000ff0000720c */ /* 0x000fe20000764270 */
[----:B------:R-:W-:Y:S01]  /*5210*/  FMUL R35, R35, R90 ;  /* 0x0000005a23237220 */ /* 0x000fe20000400000 */
[----:B------:R-:W-:Y:S01]  /*5220*/  F2FP.BF16.F32.PACK_AB R26, RZ, R26 ;  /* 0x0000001aff1a723e */ /* 0x000fe200000010ff */
[-C--:B------:R-:W-:Y:S01]  /*5230*/  FMUL R36, R36, R90.reuse ;  /* 0x0000005a24247220 */ /* 0x080fe20000400000 */
[----:B------:R-:W-:Y:S01]  /*5240*/  F2FP.BF16.F32.PACK_AB R27, RZ, R27 ;  /* 0x0000001bff1b723e */ /* 0x000fe200000010ff */
[----:B------:R-:W-:Y:S01]  /*5250*/  FMUL R37, R37, R90 ;  /* 0x0000005a25257220 */ /* 0x000fe20000400000 */
[----:B------:R-:W-:Y:S01]  /*5260*/  F2FP.BF16.F32.PACK_AB R28, RZ, R28 ;  /* 0x0000001cff1c723e */ /* 0x000fe200000010ff */
[----:B------:R-:W-:Y:S01]  /*5270*/  @P2 STG.E.U16 desc[UR36][R6.64], R26 ;  /* 0x0000001a06002986 */ /* 0x000fe2000c101524 */
[----:B------:R-:W-:Y:S01]  /*5280*/  F2FP.BF16.F32.PACK_AB R29, RZ, R29 ;  /* 0x0000001dff1d723e */ /* 0x000fe200000010ff */
[-C--:B------:R-:W-:Y:S01]  /*5290*/  FMUL R38, R38, R90.reuse ;  /* 0x0000005a26267220 */ /* 0x080fe20000400000 */
[C---:B------:R-:W-:Y:S01]  /*52a0*/  ISETP.GT.AND P2, PT, R0.reuse, 0x8, P1 ;  /* 0x000000080000780c */ /* 0x040fe20000f44270 */
[----:B------:R-:W-:Y:S01]  /*52b0*/  @P4 STG.E.U16 desc[UR36][R6.64+0x2], R27 ;  /* 0x0000021b06004986 */ /* 0x000fe2000c101524 */
[----:B------:R-:W-:Y:S01]  /*52c0*/  ISETP.GT.AND P1, PT, R3, 0x10, PT ;  /* 0x000000100300780c */ /* 0x000fe20003f24270 */
[----:B------:R-:W-:Y:S01]  /*52d0*/  FMUL R39, R39, R90 ;  /* 0x0000005a27277220 */ /* 0x000fe20000400000 */
[----:B------:R-:W-:Y:S01]  /*52e0*/  F2FP.BF16.F32.PACK_AB R30, RZ, R30 ;  /* 0x0000001eff1e723e */ /* 0x000fe200000010ff */
[----:B------:R-:W-:Y:S01]  /*52f0*/  @P5 STG.E.U16 desc[UR36][R4.64+0x10], R28 ;  /* 0x0000101c04005986 */ /* 0x000fe2000c101524 */
[----:B------:R-:W-:Y:S01]  /*5300*/  ISETP.GT.AND P4, PT, R0, RZ, P1 ;  /* 0x000000ff0000720c */ /* 0x000fe20000f84270 */
[-C--:B------:R-:W-:Y:S01]  /*5310*/  FMUL R40, R40, R90.reuse ;  /* 0x0000005a28287220 */ /* 0x080fe20000400000 */
[----:B------:R-:W-:Y:S01]  /*5320*/  F2FP.BF16.F32.PACK_AB R31, RZ, R31 ;  /* 0x0000001fff1f723e */ /* 0x000fe200000010ff */
[----:B------:R-:W-:Y:S01]  /*5330*/  @P3 STG.E.U16 desc[UR36][R4.64+0x12], R29 ;  /* 0x0000121d04003986 */ /* 0x000fe2000c101524 */
[----:B------:R-:W-:Y:S01]  /*5340*/  ISETP.GT.AND P3, PT, R0, 0x8, P0 ;  /* 0x000000080000780c */ /* 0x000fe20000764270 */
[----:B------:R-:W-:Y:S01]  /*5350*/  FMUL R41, R41, R90 ;  /* 0x0000005a29297220 */ /* 0x000fe20000400000 */
[----:B------:R-:W-:Y:S01]  /*5360*/  ISETP.GT.AND P0, PT, R3, 0x11, PT ;  /* 0x000000110300780c */ /* 0x000fe20003f04270 */
[----:B------:R-:W-:Y:S01]  /*5370*/  @P2 STG.E.U16 desc[UR36][R6.64+0x10], R30 ;  /* 0x0000101e06002986 */ /* 0x000fe2000c101524 */
[----:B------:R-:W-:Y:S01]  /*5380*/  F2FP.BF16.F32.PACK_AB R32, RZ, R32 ;  /* 0x00000020ff20723e */ /* 0x000fe200000010ff */
[-C--:B------:R-:W-:Y:S01]  /*5390*/  FMUL R42, R42, R90.reuse ;  /* 0x0000005a2a2a7220 */ /* 0x080fe20000400000 */
[C---:B------:R-:W-:Y:S01]  /*53a0*/  ISETP.GT.AND P5, PT, R0.reuse, RZ, P0 ;  /* 0x000000ff0000720c */ /* 0x040fe200007a4270 */
[-C--:B------:R-:W-:Y:S01]  /*53b0*/  FMUL R43, R43, R90.reuse ;  /* 0x0000005a2b2b7220 */ /* 0x080fe20000400000 */
[----:B------:R-:W-:Y:S01]  /*53c0*/  ISETP.GT.AND P2, PT, R0, 0x8, P1 ;  /* 0x000000080000780c */ /* 0x000fe20000f44270 */
[-C--:B------:R-:W-:Y:S01]  /*53d0*/  FMUL R44, R44, R90.reuse ;  /* 0x0000005a2c2c7220 */ /* 0x080fe20000400000 */
[----:B------:R-:W-:Y:S01]  /*53e0*/  ISETP.GT.AND P1, PT, R3, 0x18, PT ;  /* 0x000000180300780c */ /* 0x000fe20003f24270 */
[-C--:B------:R-:W-:Y:S01]  /*53f0*/  FMUL R45, R45, R90.reuse ;  /* 0x0000005a2d2d7220 */ /* 0x080fe20000400000 */
[----:B------:R-:W-:Y:S01]  /*5400*/  F2FP.BF16.F32.PACK_AB R33, RZ, R33 ;  /* 0x00000021ff21723e */ /* 0x000fe200000010ff */
[----:B------:R-:W-:Y:S01]  /*5410*/  @P3 STG.E.U16 desc[UR36][R6.64+0x12], R31 ;  /* 0x0000121f06003986 */ /* 0x000fe2000c101524 */
[----:B------:R-:W-:Y:S01]  /*5420*/  ISETP.GT.AND P3, PT, R0, 0x8, P0 ;  /* 0x000000080000780c */ /* 0x000fe20000764270 */
[-C--:B------:R-:W-:Y:S01]  /*5430*/  FMUL R46, R46, R90.reuse ;  /* 0x0000005a2e2e7220 */ /* 0x080fe20000400000 */
[----:B------:R-:W-:Y:S01]  /*5440*/  ISETP.GT.AND P0, PT, R3, 0x19, PT ;  /* 0x000000190300780c */ /* 0x000fe20003f04270 */
[----:B------:R-:W-:Y:S01]  /*5450*/  @P4 STG.E.U16 desc[UR36][R4.64+0x20], R32 ;  /* 0x0000202004004986 */ /* 0x000fe2000c101524 */
[C---:B------:R-:W-:Y:S01]  /*5460*/  ISETP.GT.AND P4, PT, R0.reuse, RZ, P1 ;  /* 0x000000ff0000720c */ /* 0x040fe20000f84270 */
[----:B------:R-:W-:Y:S01]  /*5470*/  FMUL R47, R47, R90 ;  /* 0x0000005a2f2f7220 */ /* 0x000fe20000400000 */
[----:B------:R-:W-:Y:S01]  /*5480*/  F2FP.BF16.F32.PACK_AB R34, RZ, R34 ;  /* 0x00000022ff22723e */ /* 0x000fe200000010ff */
[----:B------:R-:W-:Y:S01]  /*5490*/  @P5 STG.E.U16 desc[UR36][R4.64+0x22], R33 ;  /* 0x0000222104005986 */ /* 0x000fe2000c101524 */
[----:B------:R-:W-:Y:S01]  /*54a0*/  ISETP.GT.AND P5, PT, R0, RZ, P0 ;  /* 0x000000ff0000720c */ /* 0x000fe200007a4270 */
[----:B------:R-:W-:Y:S01]  /*54b0*/  FMUL R48, R48, R90 ;  /* 0x0000005a30307220 */ /* 0x000fe20000400000 */
[----:B------:R-:W-:Y:S01]  /*54c0*/  F2FP.BF16.F32.PACK_AB R35, RZ, R35 ;  /* 0x00000023ff23723e */ /* 0x000fe200000010ff */
[----:B------:R-:W-:Y:S01]  /*54d0*/  @P2 STG.E.U16 desc[UR36][R6.64+0x20], R34 ;  /* 0x0000202206002986 */ /* 0x000fe2000c101524 */
[----:B------:R-:W-:Y:S01]  /*54e0*/  F2FP.BF16.F32.PACK_AB R36, RZ, R36 ;  /* 0x00000024ff24723e */ /* 0x000fe200000010ff */
[-C--:B------:R-:W-:Y:S01]  /*54f0*/  FMUL R49, R49, R90.reuse ;  /* 0x0000005a31317220 */ /* 0x080fe20000400000 */
[----:B------:R-:W-:Y:S01]  /*5500*/  ISETP.GT.AND P2, PT, R0, 0x8, P1 ;  /* 0x000000080000780c */ /* 0x000fe20000f44270 */
[----:B------:R-:W-:Y:S01]  /*5510*/  @P3 STG.E.U16 desc[UR36][R6.64+0x22], R35 ;  /* 0x0000222306003986 */ /* 0x000fe2000c101524 */
[----:B------:R-:W-:Y:S01]  /*5520*/  ISETP.GT.AND P1, PT, R3, 0x20, PT ;  /* 0x000000200300780c */ /* 0x000fe20003f24270 */
[-C--:B------:R-:W-:Y:S01]  /*5530*/  FMUL R50, R50, R90.reuse ;  /* 0x0000005a32327220 */ /* 0x080fe20000400000 */
[----:B------:R-:W-:Y:S01]  /*5540*/  F2FP.BF16.F32.PACK_AB R37, RZ, R37 ;  /* 0x00000025ff25723e */ /* 0x000fe200000010ff */
[----:B------:R-:W-:Y:S01]  /*5550*/  @P4 STG.E.U16 desc[UR36][R4.64+0x30], R36 ;  /* 0x0000302404004986 */ /* 0x000fe2000c101524 */
[C---:B------:R-:W-:Y:S01]  /*5560*/  ISETP.GT.AND P3, PT, R0.reuse, 0x8, P0 ;  /* 0x000000080000780c */ /* 0x040fe20000764270 */
[-C--:B------:R-:W-:Y:S01]  /*5570*/  FMUL R51, R51, R90.reuse ;  /* 0x0000005a33337220 */ /* 0x080fe20000400000 */
[----:B------:R-:W-:Y:S01]  /*5580*/  ISETP.GT.AND P0, PT, R3, 0x21, PT ;  /* 0x000000210300780c */ /* 0x000fe20003f04270 */
[----:B------:R-:W-:Y:S01]  /*5590*/  @P5 STG.E.U16 desc[UR36][R4.64+0x32], R37 ;  /* 0x0000322504005986 */ /* 0x000fe2000c101524 */
[----:B------:R-:W-:Y:S01]  /*55a0*/  ISETP.GT.AND P4, PT, R0, RZ, P1 ;  /* 0x000000ff0000720c */ /* 0x000fe20000f84270 */
[----:B------:R-:W-:Y:S01]  /*55b0*/  FMUL R52, R52, R90 ;  /* 0x0000005a34347220 */ /* 0x000fe20000400000 */
[----:B------:R-:W-:Y:S01]  /*55c0*/  F2FP.BF16.F32.PACK_AB R38, RZ, R38 ;  /* 0x00000026ff26723e */ /* 0x000fe200000010ff */
[-C--:B------:R-:W-:Y:S01]  /*55d0*/  FMUL R53, R53, R90.reuse ;  /* 0x0000005a35357220 */ /* 0x080fe20000400000 */
        /* <DEDUP_REMOVED lines=113> */
[----:B------:R-:W-:Y:S01]  /*5cf0*/  FMUL R87, R87, R90 ;  /* 0x0000005a57577220 */ /* 0x000fe20000400000 */
[----:B------:R-:W-:Y:S01]  /*5d00*/  ISETP.GT.AND P0, PT, R3, 0x51, PT ;  /* 0x000000510300780c */ /* 0x000fe20003f04270 */
[----:B------:R-:W-:Y:S01]  /*5d10*/  @P5 STG.E.U16 desc[UR36][R4.64+0x92], R61 ;  /* 0x0000923d04005986 */ /* 0x000fe2000c101524 */
[----:B------:R-:W-:-:S02]  /*5d20*/  ISETP.GT.AND P4, PT, R0, RZ, P1 ;  /* 0x000000ff0000720c */ /* 0x000fc40000f84270 */
[----:B------:R-:W-:Y:S02]  /*5d30*/  F2FP.BF16.F32.PACK_AB R62, RZ, R62 ;  /* 0x0000003eff3e723e */ /* 0x000fe400000010ff */
[C---:B------:R-:W-:Y:S02]  /*5d40*/  ISETP.GT.AND P5, PT, R0.reuse, RZ, P0 ;  /* 0x000000ff0000720c */ /* 0x040fe400007a4270 */
[----:B------:R-:W-:Y:S01]  /*5d50*/  F2FP.BF16.F32.PACK_AB R63, RZ, R63 ;  /* 0x0000003fff3f723e */ /* 0x000fe200000010ff */
[----:B------:R-:W-:Y:S01]  /*5d60*/  @P2 STG.E.U16 desc[UR36][R6.64+0x90], R62 ;  /* 0x0000903e06002986 */ /* 0x000fe2000c101524 */
[----:B------:R-:W-:Y:S02]  /*5d70*/  F2FP.BF16.F32.PACK_AB R64, RZ, R64 ;  /* 0x00000040ff40723e */ /* 0x000fe400000010ff */
[----:B------:R-:W-:Y:S01]  /*5d80*/  ISETP.GT.AND P2, PT, R0, 0x8, P1 ;  /* 0x000000080000780c */ /* 0x000fe20000f44270 */
[----:B------:R-:W-:Y:S01]  /*5d90*/  @P3 STG.E.U16 desc[UR36][R6.64+0x92], R63 ;  /* 0x0000923f06003986 */ /* 0x000fe2000c101524 */
[----:B------:R-:W-:-:S02]  /*5da0*/  ISETP.GT.AND P1, PT, R3, 0x58, PT ;  /* 0x000000580300780c */ /* 0x000fc40003f24270 */
[----:B------:R-:W-:Y:S01]  /*5db0*/  F2FP.BF16.F32.PACK_AB R65, RZ, R65 ;  /* 0x00000041ff41723e */ /* 0x000fe200000010ff */
[----:B------:R-:W-:Y:S01]  /*5dc0*/  @P4 STG.E.U16 desc[UR36][R4.64+0xa0], R64 ;  /* 0x0000a04004004986 */ /* 0x000fe2000c101524 */
[C---:B------:R-:W-:Y:S02]  /*5dd0*/  ISETP.GT.AND P3, PT, R0.reuse, 0x8, P0 ;  /* 0x000000080000780c */ /* 0x040fe40000764270 */
[----:B------:R-:W-:Y:S01]  /*5de0*/  ISETP.GT.AND P0, PT, R3, 0x59, PT ;  /* 0x000000590300780c */ /* 0x000fe20003f04270 */
[----:B------:R-:W-:Y:S01]  /*5df0*/  @P5 STG.E.U16 desc[UR36][R4.64+0xa2], R65 ;  /* 0x0000a24104005986 */ /* 0x000fe2000c101524 */
[C---:B------:R-:W-:Y:S02]  /*5e00*/  ISETP.GT.AND P4, PT, R0.reuse, RZ, P1 ;  /* 0x000000ff0000720c */ /* 0x040fe40000f84270 */
[----:B------:R-:W-:Y:S02]  /*5e10*/  F2FP.BF16.F32.PACK_AB R66, RZ, R66 ;  /* 0x00000042ff42723e */ /* 0x000fe400000010ff */
[----:B------:R-:W-:-:S02]  /*5e20*/  ISETP.GT.AND P5, PT, R0, RZ, P0 ;  /* 0x000000ff0000720c */ /* 0x000fc400007a4270 */
[----:B------:R-:W-:Y:S01]  /*5e30*/  F2FP.BF16.F32.PACK_AB R67, RZ, R67 ;  /* 0x00000043ff43723e */ /* 0x000fe200000010ff */
[----:B------:R-:W-:Y:S01]  /*5e40*/  @P2 STG.E.U16 desc[UR36][R6.64+0xa0], R66 ;  /* 0x0000a04206002986 */ /* 0x000fe2000c101524 */
[----:B------:R-:W-:Y:S02]  /*5e50*/  F2FP.BF16.F32.PACK_AB R68, RZ, R68 ;  /* 0x00000044ff44723e */ /* 0x000fe400000010ff */
[C---:B------:R-:W-:Y:S01]  /*5e60*/  ISETP.GT.AND P2, PT, R0.reuse, 0x8, P1 ;  /* 0x000000080000780c */ /* 0x040fe20000f44270 */
[----:B------:R-:W-:Y:S01]  /*5e70*/  @P3 STG.E.U16 desc[UR36][R6.64+0xa2], R67 ;  /* 0x0000a24306003986 */ /* 0x000fe2000c101524 */
[----:B------:R-:W-:Y:S02]  /*5e80*/  ISETP.GT.AND P1, PT, R3, 0x60, PT ;  /* 0x000000600300780c */ /* 0x000fe40003f24270 */
[----:B------:R-:W-:Y:S01]  /*5e90*/  F2FP.BF16.F32.PACK_AB R69, RZ, R69 ;  /* 0x00000045ff45723e */ /* 0x000fe200000010ff */
[----:B------:R-:W-:Y:S01]  /*5ea0*/  @P4 STG.E.U16 desc[UR36][R4.64+0xb0], R68 ;  /* 0x0000b04404004986 */ /* 0x000fe2000c101524 */
[----:B------:R-:W-:-:S02]  /*5eb0*/  ISETP.GT.AND P3, PT, R0, 0x8, P0 ;  /* 0x000000080000780c */ /* 0x000fc40000764270 */
[----:B------:R-:W-:Y:S01]  /*5ec0*/  ISETP.GT.AND P0, PT, R3, 0x61, PT ;  /* 0x000000610300780c */ /* 0x000fe20003f04270 */
[----:B------:R-:W-:Y:S01]  /*5ed0*/  @P5 STG.E.U16 desc[UR36][R4.64+0xb2], R69 ;  /* 0x0000b24504005986 */ /* 0x000fe2000c101524 */
[C---:B------:R-:W-:Y:S02]  /*5ee0*/  ISETP.GT.AND P4, PT, R0.reuse, RZ, P1 ;  /* 0x000000ff0000720c */ /* 0x040fe40000f84270 */
[----:B------:R-:W-:Y:S02]  /*5ef0*/  ISETP.GT.AND P5, PT, R0, RZ, P0 ;  /* 0x000000ff0000720c */ /* 0x000fe400007a4270 */
[----:B------:R-:W-:Y:S02]  /*5f00*/  F2FP.BF16.F32.PACK_AB R70, RZ, R70 ;  /* 0x00000046ff46723e */ /* 0x000fe400000010ff */
[----:B------:R-:W-:Y:S02]  /*5f10*/  F2FP.BF16.F32.PACK_AB R71, RZ, R71 ;  /* 0x00000047ff47723e */ /* 0x000fe400000010ff */
[----:B------:R-:W-:Y:S01]  /*5f20*/  F2FP.BF16.F32.PACK_AB R72, RZ, R72 ;  /* 0x00000048ff48723e */ /* 0x000fe200000010ff */
[----:B------:R-:W-:Y:S01]  /*5f30*/  @P2 STG.E.U16 desc[UR36][R6.64+0xb0], R70 ;  /* 0x0000b04606002986 */ /* 0x000fe2000c101524 */
[----:B------:R-:W-:-:S02]  /*5f40*/  F2FP.BF16.F32.PACK_AB R73, RZ, R73 ;  /* 0x00000049ff49723e */ /* 0x000fc400000010ff */
[C---:B------:R-:W-:Y:S01]  /*5f50*/  ISETP.GT.AND P1, PT, R0.reuse, 0x8, P1 ;  /* 0x000000080000780c */ /* 0x040fe20000f24270 */
[----:B------:R-:W-:Y:S01]  /*5f60*/  @P3 STG.E.U16 desc[UR36][R6.64+0xb2], R71 ;  /* 0x0000b24706003986 */ /* 0x000fe2000c101524 */
[C---:B------:R-:W-:Y:S02]  /*5f70*/  ISETP.GT.AND P2, PT, R0.reuse, 0x8, P0 ;  /* 0x000000080000780c */ /* 0x040fe40000744270 */
[C---:B------:R-:W-:Y:S01]  /*5f80*/  ISETP.GT.AND P0, PT, R3.reuse, 0x69, PT ;  /* 0x000000690300780c */ /* 0x040fe20003f04270 */
[----:B------:R-:W-:Y:S01]  /*5f90*/  @P4 STG.E.U16 desc[UR36][R4.64+0xc0], R72 ;  /* 0x0000c04804004986 */ /* 0x000fe2000c101524 */
[----:B------:R-:W-:Y:S02]  /*5fa0*/  ISETP.GT.AND P4, PT, R3, 0x68, PT ;  /* 0x000000680300780c */ /* 0x000fe40003f84270 */
[----:B------:R-:W-:Y:S01]  /*5fb0*/  F2FP.BF16.F32.PACK_AB R74, RZ, R74 ;  /* 0x0000004aff4a723e */ /* 0x000fe200000010ff */
[----:B------:R-:W-:Y:S01]  /*5fc0*/  @P5 STG.E.U16 desc[UR36][R4.64+0xc2], R73 ;  /* 0x0000c24904005986 */ /* 0x000fe2000c101524 */
[----:B------:R-:W-:-:S02]  /*5fd0*/  ISETP.GT.AND P5, PT, R0, RZ, P4 ;  /* 0x000000ff0000720c */ /* 0x000fc400027a4270 */
[C---:B------:R-:W-:Y:S01]  /*5fe0*/  ISETP.GT.AND P3, PT, R0.reuse, RZ, P0 ;  /* 0x000000ff0000720c */ /* 0x040fe20000764270 */
[----:B------:R-:W-:Y:S01]  /*5ff0*/  @P1 STG.E.U16 desc[UR36][R6.64+0xc0], R74 ;  /* 0x0000c04a06001986 */ /* 0x000fe2000c101524 */
[----:B------:R-:W-:Y:S02]  /*6000*/  F2FP.BF16.F32.PACK_AB R75, RZ, R75 ;  /* 0x0000004bff4b723e */ /* 0x000fe400000010ff */
[----:B------:R-:W-:Y:S02]  /*6010*/  F2FP.BF16.F32.PACK_AB R76, RZ, R76 ;  /* 0x0000004cff4c723e */ /* 0x000fe400000010ff */
[C---:B------:R-:W-:Y:S01]  /*6020*/  ISETP.GT.AND P4, PT, R0.reuse, 0x8, P4 ;  /* 0x000000080000780c */ /* 0x040fe20002784270 */
[----:B------:R-:W-:Y:S01]  /*6030*/  @P2 STG.E.U16 desc[UR36][R6.64+0xc2], R75 ;  /* 0x0000c24b06002986 */ /* 0x000fe2000c101524 */
[----:B------:R-:W-:Y:S02]  /*6040*/  F2FP.BF16.F32.PACK_AB R77, RZ, R77 ;  /* 0x0000004dff4d723e */ /* 0x000fe400000010ff */
[----:B------:R-:W-:Y:S01]  /*6050*/  ISETP.GT.AND P2, PT, R3, 0x71, PT ;  /* 0x000000710300780c */ /* 0x000fe20003f44270 */
[----:B------:R-:W-:Y:S01]  /*6060*/  @P5 STG.E.U16 desc[UR36][R4.64+0xd0], R76 ;  /* 0x0000d04c04005986 */ /* 0x000fe2000c101524 */
[----:B------:R-:W-:-:S02]  /*6070*/  ISETP.GT.AND P5, PT, R0, 0x8, P0 ;  /* 0x000000080000780c */ /* 0x000fc400007a4270 */
[C---:B------:R-:W-:Y:S01]  /*6080*/  ISETP.GT.AND P1, PT, R3.reuse, 0x78, PT ;  /* 0x000000780300780c */ /* 0x040fe20003f24270 */
[----:B------:R-:W-:Y:S01]  /*6090*/  @P3 STG.E.U16 desc[UR36][R4.64+0xd2], R77 ;  /* 0x0000d24d04003986 */ /* 0x000fe2000c101524 */
[C---:B------:R-:W-:Y:S02]  /*60a0*/  ISETP.GT.AND P3, PT, R3.reuse, 0x70, PT ;  /* 0x000000700300780c */ /* 0x040fe40003f64270 */
[----:B------:R-:W-:Y:S01]  /*60b0*/  ISETP.GT.AND P0, PT, R3, 0x79, PT ;  /* 0x000000790300780c */ /* 0x000fe20003f04270 */
[----:B------:R-:W-:Y:S01]  /*60c0*/  @P4 IMAD.MOV.U32 R2, RZ, RZ, R6 ;  /* 0x000000ffff024224 */ /* 0x000fe200078e0006 */
[----:B------:R-:W-:Y:S01]  /*60d0*/  F2FP.BF16.F32.PACK_AB R78, RZ, R78 ;  /* 0x0000004eff4e723e */ /* 0x000fe200000010ff */
[----:B------:R-:W-:Y:S01]  /*60e0*/  @P4 IMAD.MOV.U32 R3, RZ, RZ, R7 ;  /* 0x000000ffff034224 */ /* 0x000fe200078e0007 */
[----:B------:R-:W-:Y:S02]  /*60f0*/  F2FP.BF16.F32.PACK_AB R79, RZ, R79 ;  /* 0x0000004fff4f723e */ /* 0x000fe400000010ff */
[----:B------:R-:W-:-:S02]  /*6100*/  F2FP.BF16.F32.PACK_AB R80, RZ, R80 ;  /* 0x00000050ff50723e */ /* 0x000fc400000010ff */
[----:B------:R0:W-:Y:S01]  /*6110*/  @P4 STG.E.U16 desc[UR36][R2.64+0xd0], R78 ;  /* 0x0000d04e02004986 */ /* 0x0001e2000c101524 */
[C---:B------:R-:W-:Y:S02]  /*6120*/  ISETP.GT.AND P4, PT, R0.reuse, RZ, P2 ;  /* 0x000000ff0000720c */ /* 0x040fe40001784270 */
[----:B------:R-:W-:Y:S02]  /*6130*/  F2FP.BF16.F32.PACK_AB R81, RZ, R81 ;  /* 0x00000051ff51723e */ /* 0x000fe400000010ff */
[----:B------:R-:W-:Y:S02]  /*6140*/  ISETP.GT.AND P2, PT, R0, 0x8, P2 ;  /* 0x000000080000780c */ /* 0x000fe40001744270 */
[----:B------:R-:W-:Y:S02]  /*6150*/  F2FP.BF16.F32.PACK_AB R82, RZ, R82 ;  /* 0x00000052ff52723e */ /* 0x000fe400000010ff */
[----:B------:R-:W-:Y:S02]  /*6160*/  F2FP.BF16.F32.PACK_AB R83, RZ, R83 ;  /* 0x00000053ff53723e */ /* 0x000fe400000010ff */
[----:B------:R-:W-:Y:S01]  /*6170*/  F2FP.BF16.F32.PACK_AB R84, RZ, R84 ;  /* 0x00000054ff54723e */ /* 0x000fe200000010ff */
[----:B0-----:R-:W-:Y:S01]  /*6180*/  @P5 IMAD.MOV.U32 R2, RZ, RZ, R6 ;  /* 0x000000ffff025224 */ /* 0x001fe200078e0006 */
[----:B------:R-:W-:Y:S01]  /*6190*/  F2FP.BF16.F32.PACK_AB R85, RZ, R85 ;  /* 0x00000055ff55723e */ /* 0x000fe200000010ff */
[----:B------:R-:W-:Y:S01]  /*61a0*/  @P5 IMAD.MOV.U32 R3, RZ, RZ, R7 ;  /* 0x000000ffff035224 */ /* 0x000fe200078e0007 */
[----:B------:R-:W-:-:S02]  /*61b0*/  F2FP.BF16.F32.PACK_AB R86, RZ, R86 ;  /* 0x00000056ff56723e */ /* 0x000fc400000010ff */
[----:B------:R-:W-:Y:S02]  /*61c0*/  F2FP.BF16.F32.PACK_AB R87, RZ, R87 ;  /* 0x00000057ff57723e */ /* 0x000fe400000010ff */
[----:B------:R0:W-:Y:S01]  /*61d0*/  @P5 STG.E.U16 desc[UR36][R2.64+0xd2], R79 ;  /* 0x0000d24f02005986 */ /* 0x0001e2000c101524 */
[C---:B------:R-:W-:Y:S02]  /*61e0*/  ISETP.GT.AND P5, PT, R0.reuse, RZ, P3 ;  /* 0x000000ff0000720c */ /* 0x040fe40001fa4270 */
[----:B------:R-:W-:-:S11]  /*61f0*/  ISETP.GT.AND P3, PT, R0, 0x8, P3 ;  /* 0x000000080000780c */ /* 0x000fd60001f64270 */
[----:B0-----:R-:W-:Y:S02]  /*6200*/  @P5 IMAD.MOV.U32 R2, RZ, RZ, R4 ;  /* 0x000000ffff025224 */ /* 0x001fe400078e0004 */
[----:B------:R-:W-:-:S05]  /*6210*/  @P5 IMAD.MOV.U32 R3, RZ, RZ, R5 ;  /* 0x000000ffff035224 */ /* 0x000fca00078e0005 */
[----:B------:R0:W-:Y:S01]  /*6220*/  @P5 STG.E.U16 desc[UR36][R2.64+0xe0], R80 ;  /* 0x0000e05002005986 */ /* 0x0001e2000c101524 */
[C---:B------:R-:W-:Y:S02]  /*6230*/  ISETP.GT.AND P5, PT, R0.reuse, RZ, P0 ;  /* 0x000000ff0000720c */ /* 0x040fe400007a4270 */
[----:B------:R-:W-:Y:S01]  /*6240*/  ISETP.GT.AND P0, PT, R0, 0x8, P0 ;  /* 0x000000080000780c */ /* 0x000fe20000704270 */
[----:B0-----:R-:W-:Y:S02]  /*6250*/  @P4 IMAD.MOV.U32 R2, RZ, RZ, R4 ;  /* 0x000000ffff024224 */ /* 0x001fe400078e0004 */
[----:B------:R-:W-:-:S05]  /*6260*/  @P4 IMAD.MOV.U32 R3, RZ, RZ, R5 ;  /* 0x000000ffff034224 */ /* 0x000fca00078e0005 */
[----:B------:R0:W-:Y:S01]  /*6270*/  @P4 STG.E.U16 desc[UR36][R2.64+0xe2], R81 ;  /* 0x0000e25102004986 */ /* 0x0001e2000c101524 */
[C---:B------:R-:W-:Y:S02]  /*6280*/  ISETP.GT.AND P4, PT, R0.reuse, RZ, P1 ;  /* 0x000000ff0000720c */ /* 0x040fe40000f84270 */
[----:B------:R-:W-:Y:S01]  /*6290*/  ISETP.GT.AND P1, PT, R0, 0x8, P1 ;  /* 0x000000080000780c */ /* 0x000fe20000f24270 */
[----:B0-----:R-:W-:Y:S02]  /*62a0*/  @P3 IMAD.MOV.U32 R2, RZ, RZ, R6 ;  /* 0x000000ffff023224 */ /* 0x001fe400078e0006 */
[----:B------:R-:W-:-:S05]  /*62b0*/  @P3 IMAD.MOV.U32 R3, RZ, RZ, R7 ;  /* 0x000000ffff033224 */ /* 0x000fca00078e0007 */
[----:B------:R0:W-:Y:S02]  /*62c0*/  @P3 STG.E.U16 desc[UR36][R2.64+0xe0], R82 ;  /* 0x0000e05202003986 */ /* 0x0001e4000c101524 */
[----:B0-----:R-:W-:Y:S02]  /*62d0*/  @P2 IMAD.MOV.U32 R2, RZ, RZ, R6 ;  /* 0x000000ffff022224 */ /* 0x001fe400078e0006 */
[----:B------:R-:W-:-:S05]  /*62e0*/  @P2 IMAD.MOV.U32 R3, RZ, RZ, R7 ;  /* 0x000000ffff032224 */ /* 0x000fca00078e0007 */
[----:B------:R0:W-:Y:S02]  /*62f0*/  @P2 STG.E.U16 desc[UR36][R2.64+0xe2], R83 ;  /* 0x0000e25302002986 */ /* 0x0001e4000c101524 */
[----:B0-----:R-:W-:Y:S02]  /*6300*/  @P4 IMAD.MOV.U32 R2, RZ, RZ, R4 ;  /* 0x000000ffff024224 */ /* 0x001fe400078e0004 */
[----:B------:R-:W-:-:S05]  /*6310*/  @P4 IMAD.MOV.U32 R3, RZ, RZ, R5 ;  /* 0x000000ffff034224 */ /* 0x000fca00078e0005 */
[----:B------:R0:W-:Y:S04]  /*6320*/  @P4 STG.E.U16 desc[UR36][R2.64+0xf0], R84 ;  /* 0x0000f05402004986 */ /* 0x0001e8000c101524 */
[----:B------:R1:W-:Y:S01]  /*6330*/  @P5 STG.E.U16 desc[UR36][R4.64+0xf2], R85 ;  /* 0x0000f25504005986 */ /* 0x0003e2000c101524 */
[----:B0-----:R-:W-:Y:S02]  /*6340*/  @P1 IMAD.MOV.U32 R2, RZ, RZ, R6 ;  /* 0x000000ffff021224 */ /* 0x001fe400078e0006 */
[----:B------:R-:W-:-:S05]  /*6350*/  @P1 IMAD.MOV.U32 R3, RZ, RZ, R7 ;  /* 0x000000ffff031224 */ /* 0x000fca00078e0007 */
[----:B------:R1:W-:Y:S04]  /*6360*/  @P1 STG.E.U16 desc[UR36][R2.64+0xf0], R86 ;  /* 0x0000f05602001986 */ /* 0x0003e8000c101524 */
[----:B------:R1:W-:Y:S02]  /*6370*/  @P0 STG.E.U16 desc[UR36][R6.64+0xf2], R87 ;  /* 0x0000f25706000986 */ /* 0x0003e4000c101524 */
.L_x_163:
[----:B------:R-:W-:Y:S05]  /*6380*/  BSYNC B0 ;  /* 0x0000000000007941 */ /* 0x000fea0003800000 */
.L_x_37:
[----:B01----:R-:W2:Y:S01]  /*6390*/  LDL.64 R2, [R1] ;  /* 0x0000000001027983 */ /* 0x003ea20000100a00 */
[----:B------:R-:W-:Y:S01]  /*63a0*/  ULDC.64 UR4, c[0x0][0x650] ;  /* 0x0001940000047ab9 */ /* 0x000fe20000000a00 */
[----:B------:R0:W-:Y:S01]  /*63b0*/  SYNCS.ARRIVE.TRANS64.A1T0 RZ, [R98+UR47], RZ ;  /* 0x000000ff62ff79a7 */ /* 0x0001e2000810002f */
[----:B------:R-:W-:Y:S01]  /*63c0*/  PRMT R0, RZ, 0x7610, R0 ;  /* 0x00007610ff007816 */ /* 0x000fe20000000000 */
[----:B-----5:R-:W-:Y:S02]  /*63d0*/  IMAD.MOV.U32 R19, RZ, RZ, -0x1 ;  /* 0xffffffffff137424 */ /* 0x020fe400078e00ff */
[----:B------:R-:W-:Y:S01]  /*63e0*/  IMAD.MOV.U32 R22, RZ, RZ, -0x1 ;  /* 0xffffffffff167424 */ /* 0x000fe200078e00ff */
[----:B--2---:R-:W-:-:S04]  /*63f0*/  LEA R18, P0, R2, R18, 0x1 ;  /* 0x0000001202127211 */ /* 0x004fc800078008ff */
[----:B------:R-:W-:Y:S01]  /*6400*/  LEA.HI.X R17, R2, R17, R23, 0x1, P0 ;  /* 0x0000001102117211 */ /* 0x000fe200000f0c17 */
[----:B------:R-:W-:Y:S01]  /*6410*/  IMAD.MOV.U32 R2, RZ, RZ, -0x1 ;  /* 0xffffffffff027424 */ /* 0x000fe200078e00ff */
[----:B------:R-:W-:-:S04]  /*6420*/  ISETP.GE.U32.AND P0, PT, R18, UR4, PT ;  /* 0x0000000412007c0c */ /* 0x000fc8000bf06070 */
[----:B------:R-:W-:-:S13]  /*6430*/  ISETP.GE.U32.AND.EX P0, PT, R17, UR5, PT, P0 ;  /* 0x0000000511007c0c */ /* 0x000fda000bf06100 */
[----:B0-----:R-:W-:Y:S05]  /*6440*/  @P0 BRA `(.L_x_164) ;  /* 0x0000000400700947 */ /* 0x001fea0003800000 */
[----:B------:R-:W0:Y:S01]  /*6450*/  S2R R10, SR_CTAID.X ;  /* 0x00000000000a7919 */ /* 0x000e220000002500 */
[----:B------:R-:W1:Y:S01]  /*6460*/  LDC.64 R8, c[0x0][0x628] ;  /* 0x00018a00ff087b82 */ /* 0x000e620000000a00 */
[----:B------:R-:W-:Y:S01]  /*6470*/  ULDC UR4, c[0x0][0x150] ;  /* 0x0000540000047ab9 */ /* 0x000fe20000000800 */
[----:B---34-:R-:W-:Y:S01]  /*6480*/  IMAD.MOV.U32 R6, RZ, RZ, R18 ;  /* 0x000000ffff067224 */ /* 0x018fe200078e0012 */
[----:B------:R-:W2:Y:S01]  /*6490*/  S2R R20, SR_CTAID.Y ;  /* 0x0000000000147919 */ /* 0x000ea20000002600 */
[----:B------:R-:W-:-:S04]  /*64a0*/  IMAD.MOV.U32 R7, RZ, RZ, R17 ;  /* 0x000000ffff077224 */ /* 0x000fc800078e0011 */
[----:B------:R-:W3:Y:S08]  /*64b0*/  LDC R15, c[0x0][0x144] ;  /* 0x00005100ff0f7b82 */ /* 0x000ef00000000800 */
[----:B------:R-:W4:Y:S08]  /*64c0*/  LDC R0, c[0x0][0x630] ;  /* 0x00018c00ff007b82 */ /* 0x000f300000000800 */
[----:B------:R-:W2:Y:S01]  /*64d0*/  LDC.64 R12, c[0x0][0x620] ;  /* 0x00018800ff0c7b82 */ /* 0x000ea20000000a00 */
[----:B-1----:R-:W-:-:S04]  /*64e0*/  ISETP.NE.U32.AND P0, PT, R8, RZ, PT ;  /* 0x000000ff0800720c */ /* 0x002fc80003f05070 */
[----:B------:R-:W-:Y:S02]  /*64f0*/  ISETP.NE.AND.EX P0, PT, R9, RZ, PT, P0 ;  /* 0x000000ff0900720c */ /* 0x000fe40003f05300 */
[----:B0-----:R-:W-:-:S05]  /*6500*/  I2FP.F32.U32 R2, R10 ;  /* 0x0000000a00027245 */ /* 0x001fca0000201000 */
[----:B------:R-:W-:-:S04]  /*6510*/  FMUL R2, R2, UR4 ;  /* 0x0000000402027c20 */ /* 0x000fc80008400000 */
[----:B------:R0:W1:Y:S02]  /*6520*/  F2I.U32.TRUNC.NTZ R14, R2 ;  /* 0x00000002000e7305 */ /* 0x000064000020f000 */
[----:B---34-:R-:W-:Y:S05]  /*6530*/  @!P0 BRA `(.L_x_165) ;  /* 0x0000000000288947 */ /* 0x018fea0003800000 */
[----:B------:R-:W3:Y:S02]  /*6540*/  LDC R3, c[0x0][0x634] ;  /* 0x00018d00ff037b82 */ /* 0x000ee40000000800 */
[----:B---3--:R-:W-:-:S05]  /*6550*/  IADD3 R7, P0, R18, R3, RZ ;  /* 0x0000000312077210 */ /* 0x008fca0007f1e0ff */
[----:B------:R-:W-:-:S04]  /*6560*/  IMAD.X R11, RZ, RZ, R17, P0 ;  /* 0x000000ffff0b7224 */ /* 0x000fc800000e0611 */
[----:B0-----:R-:W-:-:S04]  /*6570*/  IMAD.WIDE.U32 R2, R11, R8, RZ ;  /* 0x000000080b027225 */ /* 0x001fc800078e00ff */
[----:B------:R-:W-:-:S04]  /*6580*/  IMAD.WIDE.U32 R4, P0, R7, R9, R2 ;  /* 0x0000000907047225 */ /* 0x000fc80007800002 */
[----:B------:R-:W-:-:S04]  /*6590*/  IMAD.WIDE.U32 R2, R7, R8, RZ ;  /* 0x0000000807027225 */ /* 0x000fc800078e00ff */
[----:B------:R-:W-:Y:S01]  /*65a0*/  IMAD.X R7, RZ, RZ, RZ, P0 ;  /* 0x000000ffff077224 */ /* 0x000fe200000e06ff */
[----:B------:R-:W-:Y:S01]  /*65b0*/  IADD3 RZ, P0, R3, R4, RZ ;  /* 0x0000000403ff7210 */ /* 0x000fe20007f1e0ff */
[----:B------:R-:W-:-:S04]  /*65c0*/  IMAD.MOV.U32 R6, RZ, RZ, R5 ;  /* 0x000000ffff067224 */ /* 0x000fc800078e0005 */
[----:B------:R-:W-:-:S08]  /*65d0*/  IMAD.WIDE.U32.X R6, R11, R9, R6, P0 ;  /* 0x000000090b067225 */ /* 0x000fd000000e0406 */
.L_x_165:
[----:B------:R-:W3:Y:S01]  /*65e0*/  LDC.64 R26, c[0x0][0x640] ;  /* 0x00019000ff1a7b82 */ /* 0x000ee20000000a00 */
[-C--:B------:R-:W-:Y:S01]  /*65f0*/  SHF.R.U64 R11, R6, R0.reuse, R7 ;  /* 0x00000000060b7219 */ /* 0x080fe20000001207 */
[----:B------:R-:W-:Y:S01]  /*6600*/  IMAD.MOV.U32 R19, RZ, RZ, R17 ;  /* 0x000000ffff137224 */ /* 0x000fe200078e0011 */
[----:B------:R-:W-:Y:S01]  /*6610*/  SHF.R.U32.HI R0, RZ, R0, R7 ;  /* 0x00000000ff007219 */ /* 0x000fe20000011607 */
[----:B-1----:R-:W-:Y:S01]  /*6620*/  IMAD.MOV R14, RZ, RZ, -R14 ;  /* 0x000000ffff0e7224 */ /* 0x002fe200078e0a0e */
[----:B------:R-:W-:Y:S01]  /*6630*/  IADD3 R5, P0, RZ, -R11, RZ ;  /* 0x8000000bff057210 */ /* 0x000fe20007f1e0ff */
[----:B------:R-:W-:Y:S01]  /*6640*/  ULDC UR4, c[0x0][0x154] ;  /* 0x0000550000047ab9 */ /* 0x000fe20000000800 */
[----:B------:R-:W-:Y:S01]  /*6650*/  IMAD.MOV.U32 R7, RZ, RZ, 0x1 ;  /* 0x00000001ff077424 */ /* 0x000fe200078e00ff */
[----:B------:R-:W1:Y:S01]  /*6660*/  LDC R4, c[0x0][0x618] ;  /* 0x00018600ff047b82 */ /* 0x000e620000000800 */
[----:B------:R-:W-:Y:S02]  /*6670*/  IMAD R22, R15, R14, R10 ;  /* 0x0000000e0f167224 */ /* 0x000fe400078e020a */
[----:B------:R-:W-:-:S04]  /*6680*/  IMAD.X R3, RZ, RZ, ~R0, P0 ;  /* 0x000000ffff037224 */ /* 0x000fc800000e0e00 */
[-C--:B--2---:R-:W-:Y:S01]  /*6690*/  IMAD R0, R3, R12.reuse, RZ ;  /* 0x0000000c03007224 */ /* 0x084fe200078e02ff */
[----:B------:R-:W2:Y:S01]  /*66a0*/  LDC R6, c[0x0][0x608] ;  /* 0x00018200ff067b82 */ /* 0x000ea20000000800 */
[----:B0-----:R-:W-:-:S04]  /*66b0*/  IMAD.WIDE.U32 R2, R5, R12, R18 ;  /* 0x0000000c05027225 */ /* 0x001fc800078e0012 */
[----:B------:R-:W-:Y:S01]  /*66c0*/  IMAD R5, R5, R13, R0 ;  /* 0x0000000d05057224 */ /* 0x000fe200078e0200 */
[----:B------:R-:W-:Y:S02]  /*66d0*/  I2FP.F32.U32 R0, R20 ;  /* 0x0000001400007245 */ /* 0x000fe40000201000 */
[----:B------:R-:W0:Y:S01]  /*66e0*/  LDC R24, c[0x0][0x658] ;  /* 0x00019600ff187b82 */ /* 0x000e220000000800 */
[----:B------:R-:W-:Y:S01]  /*66f0*/  IMAD.IADD R3, R3, 0x1, R5 ;  /* 0x0000000103037824 */ /* 0x000fe200078e0205 */
[----:B---3--:R-:W-:Y:S01]  /*6700*/  ISETP.NE.U32.AND P0, PT, R26, RZ, PT ;  /* 0x000000ff1a00720c */ /* 0x008fe20003f05070 */
[----:B------:R-:W-:Y:S01]  /*6710*/  FMUL R0, R0, UR4 ;  /* 0x0000000400007c20 */ /* 0x000fe20008400000 */
[----:B------:R-:W-:Y:S02]  /*6720*/  IMAD.MOV.U32 R5, RZ, RZ, -0x1 ;  /* 0xffffffffff057424 */ /* 0x000fe400078e00ff */
[----:B------:R-:W-:Y:S01]  /*6730*/  ISETP.NE.AND.EX P0, PT, R27, RZ, PT, P0 ;  /* 0x000000ff1b00720c */ /* 0x000fe20003f05300 */
[----:B------:R3:W4:Y:S01]  /*6740*/  F2I.U32.TRUNC.NTZ R12, R0 ;  /* 0x00000000000c7305 */ /* 0x000722000020f000 */
[----:B------:R-:W3:Y:S01]  /*6750*/  LDC R15, c[0x0][0x148] ;  /* 0x00005200ff0f7b82 */ /* 0x000ee20000000800 */
[----:B-1----:R-:W-:-:S02]  /*6760*/  SHF.R.U64 R10, R2, R4, R3 ;  /* 0x00000004020a7219 */ /* 0x002fc40000001203 */
[----:B------:R-:W-:-:S05]  /*6770*/  SHF.R.U32.HI R3, RZ, R4, R3 ;  /* 0x00000004ff037219 */ /* 0x000fca0000011603 */
[----:B------:R-:W1:Y:S01]  /*6780*/  LDC R14, c[0x0][0x600] ;  /* 0x00018000ff0e7b82 */ /* 0x000e620000000800 */
[-CC-:B--2---:R-:W-:Y:S02]  /*6790*/  SHF.R.U64 R8, R10, R6.reuse, R3.reuse ;  /* 0x000000060a087219 */ /* 0x184fe40000001203 */
[----:B------:R-:W-:-:S05]  /*67a0*/  SHF.R.U32.HI R3, RZ, R6, R3 ;  /* 0x00000006ff037219 */ /* 0x000fca0000011603 */
[----:B------:R-:W2:Y:S01]  /*67b0*/  LDC R21, c[0x0][0x648] ;  /* 0x00019200ff157b82 */ /* 0x000ea20000000800 */
[-CC-:B0-----:R-:W-:Y:S02]  /*67c0*/  SHF.R.U64 R13, R8, R24.reuse, R3.reuse ;  /* 0x00000018080d7219 */ /* 0x181fe40000001203 */
[-C--:B------:R-:W-:Y:S02]  /*67d0*/  SHF.L.U32 R5, R5, R24.reuse, RZ ;  /* 0x0000001805057219 */ /* 0x080fe400000006ff */
[-C--:B------:R-:W-:Y:S01]  /*67e0*/  SHF.R.U32.HI R3, RZ, R24.reuse, R3 ;  /* 0x00000018ff037219 */ /* 0x080fe20000011603 */
[----:B------:R-:W-:Y:S01]  /*67f0*/  IMAD.MOV.U32 R2, RZ, RZ, R13 ;  /* 0x000000ffff027224 */ /* 0x000fe200078e000d */
[----:B------:R-:W-:Y:S01]  /*6800*/  SHF.L.U32 R24, R7, R24, RZ ;  /* 0x0000001807187219 */ /* 0x000fe200000006ff */
[----:B------:R-:W0:Y:S01]  /*6810*/  LDC R25, c[0x0][0x638] ;  /* 0x00018e00ff197b82 */ /* 0x000e220000000800 */
[----:B------:R-:W-:-:S07]  /*6820*/  LOP3.LUT R19, RZ, R5, RZ, 0x33, !PT ;  /* 0x00000005ff137212 */ /* 0x000fce00078e33ff */
[----:B------:R-:W0:Y:S01]  /*6830*/  LDC R28, c[0x0][0x610] ;  /* 0x00018400ff1c7b82 */ /* 0x000e220000000800 */
[----:B----4-:R-:W-:Y:S05]  /*6840*/  @!P0 BRA `(.L_x_166) ;  /* 0x0000000000288947 */ /* 0x010fea0003800000 */
[----:B---3--:R-:W3:Y:S02]  /*6850*/  LDC R0, c[0x0][0x64c] ;  /* 0x00019300ff007b82 */ /* 0x008ee40000000800 */
[----:B---3--:R-:W-:-:S05]  /*6860*/  IADD3 R7, P0, R13, R0, RZ ;  /* 0x000000000d077210 */ /* 0x008fca0007f1e0ff */
        /* <DEDUP_REMOVED lines=8> */
.L_x_166:
[----:B------:R-:W4:Y:S01]  /*68f0*/  LDC R4, c[0x0][0x65c] ;  /* 0x00019700ff047b82 */ /* 0x000f220000000800 */
[----:B--23--:R-:W-:Y:S01]  /*6900*/  SHF.R.U64 R0, R2, R21, R3 ;  /* 0x0000001502007219 */ /* 0x00cfe20000001203 */
[----:B-1----:R-:W-:Y:S01]  /*6910*/  VIADD R3, R14, 0xffffffff ;  /* 0xffffffff0e037836 */ /* 0x002fe20000000000 */
[----:B------:R-:W-:Y:S01]  /*6920*/  LOP3.LUT R19, R8, R19, RZ, 0xc0, !PT ;  /* 0x0000001308137212 */ /* 0x000fe200078ec0ff */
[----:B------:R-:W-:Y:S02]  /*6930*/  IMAD.MOV R12, RZ, RZ, -R12 ;  /* 0x000000ffff0c7224 */ /* 0x000fe400078e0a0c */
[----:B------:R-:W-:Y:S01]  /*6940*/  IMAD.MOV R2, RZ, RZ, -R0 ;  /* 0x000000ffff027224 */ /* 0x000fe200078e0a00 */
[----:B------:R-:W-:Y:S01]  /*6950*/  LOP3.LUT R3, R10, R3, RZ, 0xc0, !PT ;  /* 0x000000030a037212 */ /* 0x000fe200078ec0ff */
[----:B------:R-:W-:Y:S02]  /*6960*/  IMAD R19, R24, R0, R19 ;  /* 0x0000000018137224 */ /* 0x000fe400078e0213 */
[----:B0-----:R-:W-:-:S04]  /*6970*/  IMAD R0, R2, R25, R13 ;  /* 0x0000001902007224 */ /* 0x001fc800078e020d */
[----:B------:R-:W-:Y:S01]  /*6980*/  IMAD R2, R0, R14, R3 ;  /* 0x0000000e00027224 */ /* 0x000fe200078e0203 */
[----:B----4-:R-:W-:Y:S01]  /*6990*/  ISETP.NE.AND P0, PT, R4, 0x1, PT ;  /* 0x000000010400780c */ /* 0x010fe20003f05270 */
[----:B------:R-:W-:-:S05]  /*69a0*/  IMAD.MOV.U32 R4, RZ, RZ, 0x1 ;  /* 0x00000001ff047424 */ /* 0x000fca00078e00ff */
[----:B------:R-:W-:-:S07]  /*69b0*/  PRMT R0, R4, 0x7610, R0 ;  /* 0x0000761004007816 */ /* 0x000fce0000000000 */
[----:B------:R-:W-:-:S04]  /*69c0*/  @P0 IMAD R22, R15, R12, R20 ;  /* 0x0000000c0f160224 */ /* 0x000fc800078e0214 */
[----:B------:R-:W-:-:S05]  /*69d0*/  IMAD R19, R19, R28, R22 ;  /* 0x0000001c13137224 */ /* 0x000fca00078e0216 */
[----:B------:R-:W-:Y:S02]  /*69e0*/  SEL R22, R2, R19, !P0 ;  /* 0x0000001302167207 */ /* 0x000fe40004000000 */
[----:B------:R-:W-:Y:S01]  /*69f0*/  SEL R19, R19, R2, !P0 ;  /* 0x0000000213137207 */ /* 0x000fe20004000000 */
[----:B------:R-:W-:-:S07]  /*6a00*/  IMAD.MOV.U32 R2, RZ, RZ, R11 ;  /* 0x000000ffff027224 */ /* 0x000fce00078e000b */
.L_x_164:
[----:B------:R-:W-:Y:S02]  /*6a10*/  LOP3.LUT P0, RZ, R0, 0xff, RZ, 0xc0, !PT ;  /* 0x000000ff00ff7812 */ /* 0x000fe4000780c0ff */
[----:B------:R-:W-:-:S11]  /*6a20*/  LOP3.LUT R103, R103, 0x1, RZ, 0x3c, !PT ;  /* 0x0000000167677812 */ /* 0x000fd600078e3cff */
[----:B------:R-:W-:Y:S05]  /*6a30*/  @P0 BRA `(.L_x_167) ;  /* 0xffffffac00b00947 */ /* 0x000fea000383ffff */
[----:B------:R-:W-:Y:S05]  /*6a40*/  EXIT ;  /* 0x000000000000794d */ /* 0x000fea0003800000 */
.L_x_18:
[----:B------:R-:W-:-:S08]  /*6a50*/  ISETP.NE.AND P0, PT, R5, RZ, PT ;  /* 0x000000ff0500720c */ /* 0x000fd00003f05270 */
[----:B0-----:R-:W0:-:S00]  /*6a60*/  USETMAXREG.DEALLOC.CTAPOOL 0x28 ;  /* 0x00000028000079c8 */ /* 0x001e0000080e0500 */
[----:B------:R-:W-:Y:S05]  /*6a70*/  @P0 EXIT ;  /* 0x000000000000094d */ /* 0x000fea0003800000 */
[----:B0-----:R-:W-:Y:S01]  /*6a80*/  LOP3.LUT P0, RZ, R8, 0xff, RZ, 0xc0, !PT ;  /* 0x000000ff08ff7812 */ /* 0x001fe2000780c0ff */
[----:B------:R-:W-:Y:S02]  /*6a90*/  IMAD.MOV.U32 R0, RZ, RZ, 0x1 ;  /* 0x00000001ff007424 */ /* 0x000fe400078e00ff */
[----:B------:R-:W-:-:S10]  /*6aa0*/  IMAD.MOV.U32 R7, RZ, RZ, RZ ;  /* 0x000000ffff077224 */ /* 0x000fd400078e00ff */
[----:B------:R-:W-:Y:S05]  /*6ab0*/  @!P0 BRA `(.L_x_168) ;  /* 0x0000000c00388947 */ /* 0x000fea0003800000 */
[----:B------:R-:W0:Y:S01]  /*6ac0*/  S2R R9, SR_CgaCtaId ;  /* 0x0000000000097919 */ /* 0x000e220000008800 */
[----:B------:R-:W-:Y:S01]  /*6ad0*/  LOP3.LUT P0, RZ, R4, 0x1f, RZ, 0xc0, !PT ;  /* 0x0000001f04ff7812 */ /* 0x000fe2000780c0ff */
[----:B------:R-:W-:Y:S01]  /*6ae0*/  ULDC UR5, c[0x0][0x658] ;  /* 0x0001960000057ab9 */ /* 0x000fe20000000800 */
[----:B------:R-:W-:Y:S01]  /*6af0*/  UMOV UR6, 0xffffffff ;  /* 0xffffffff00067882 */ /* 0x000fe20000000000 */
[----:B------:R-:W-:Y:S01]  /*6b00*/  BSSY B0, `(.L_x_168) ;  /* 0x00000c9000007945 */ /* 0x000fe20003800000 */
[----:B------:R-:W-:Y:S01]  /*6b10*/  USHF.L.U32 UR6, UR6, UR5, URZ ;  /* 0x0000000506067299 */ /* 0x000fe2000800063f */
[C---:B------:R-:W-:Y:S01]  /*6b20*/  ISETP.NE.AND P2, PT, R3.reuse, RZ, PT ;  /* 0x000000ff0300720c */ /* 0x040fe20003f45270 */
[----:B------:R-:W-:Y:S01]  /*6b30*/  IMAD.MOV.U32 R8, RZ, RZ, 0x1 ;  /* 0x00000001ff087424 */ /* 0x000fe200078e00ff */
[----:B------:R-:W-:Y:S01]  /*6b40*/  ISETP.NE.OR P0, PT, R3, RZ, !P0 ;  /* 0x000000ff0300720c */ /* 0x000fe20004705670 */
[----:B------:R-:W-:Y:S01]  /*6b50*/  IMAD.MOV.U32 R0, RZ, RZ, 0x1 ;  /* 0x00000001ff007424 */ /* 0x000fe200078e00ff */
[----:B------:R-:W-:Y:S01]  /*6b60*/  LOP3.LUT R6, R16, 0x2, RZ, 0xfc, !PT ;  /* 0x0000000210067812 */ /* 0x000fe200078efcff */
[----:B------:R-:W-:Y:S01]  /*6b70*/  IMAD.MOV.U32 R7, RZ, RZ, RZ ;  /* 0x000000ffff077224 */ /* 0x000fe200078e00ff */
[----:B------:R-:W-:Y:S01]  /*6b80*/  ULDC UR4, c[0x0][0x600] ;  /* 0x0001800000047ab9 */ /* 0x000fe20000000800 */
[----:B------:R-:W-:Y:S01]  /*6b90*/  UMOV UR7, 0x1 ;  /* 0x0000000100077882 */ /* 0x000fe20000000000 */
[----:B------:R-:W-:-:S02]  /*6ba0*/  UIADD3 UR19, UR40, 0x1, URZ ;  /* 0x0000000128137890 */ /* 0x000fc4000fffe03f */
[----:B------:R-:W-:Y:S02]  /*6bb0*/  UIADD3 UR15, UR4, -0x1, URZ ;  /* 0xffffffff040f7890 */ /* 0x000fe4000fffe03f */
[----:B------:R-:W-:Y:S02]  /*6bc0*/  USHF.L.U32 UR17, UR7, UR5, URZ ;  /* 0x0000000507117299 */ /* 0x000fe4000800063f */
[----:B------:R-:W-:Y:S01]  /*6bd0*/  ULOP3.LUT UR16, URZ, UR6, URZ, 0x33, !UPT ;  /* 0x000000063f107292 */ /* 0x000fe2000f8e333f */
[----:B------:R-:W-:Y:S01]  /*6be0*/  ULDC.64 UR20, c[0x0][0x198] ;  /* 0x0000660000147ab9 */ /* 0x000fe20000000a00 */
[C---:B0-----:R-:W-:Y:S02]  /*6bf0*/  IMAD.SHL.U32 R10, R9.reuse, 0x40, RZ ;  /* 0x00000040090a7824 */ /* 0x041fe400078e00ff */
[----:B------:R-:W-:-:S03]  /*6c00*/  IMAD.SHL.U32 R9, R9, 0x800, RZ ;  /* 0x0000080009097824 */ /* 0x000fc600078e00ff */
[----:B------:R-:W-:-:S07]  /*6c10*/  LOP3.LUT R10, R10, 0x40, RZ, 0xc0, !PT ;  /* 0x000000400a0a7812 */ /* 0x000fce00078ec0ff */
.L_x_180:
[----:B------:R-:W-:-:S03]  /*6c20*/  UMOV UR4, 0xffffffff ;  /* 0xffffffff00047882 */ /* 0x000fc60000000000 */
[----:B------:R-:W-:Y:S05]  /*6c30*/  BRA.DIV UR4, `(.L_x_169) ;  /* 0x0000001604e47947 */ /* 0x000fea000b800000 */
[----:B------:R-:W-:-:S13]  /*6c40*/  ELECT P6, URZ, PT ;  /* 0x00000000003f782f */ /* 0x000fda00038c0000 */
.L_x_207:
[----:B------:R-:W0:Y:S01]  /*6c50*/  LDC R3, c[0x0][0x28c] ;  /* 0x0000a300ff037b82 */ /* 0x000e220000000800 */
[----:B------:R-:W-:Y:S01]  /*6c60*/  BSSY B1, `(.L_x_170) ;  /* 0x0000039000017945 */ /* 0x000fe20003800000 */
[----:B0-----:R-:W-:-:S13]  /*6c70*/  ISETP.LT.OR P6, PT, R3, 0x1, !P6 ;  /* 0x000000010300780c */ /* 0x001fda00077c1670 */
[----:B------:R-:W-:Y:S05]  /*6c80*/  @P6 BRA `(.L_x_171) ;  /* 0x0000000000d86947 */ /* 0x000fea0003800000 */
[----:B------:R-:W-:Y:S02]  /*6c90*/  IMAD R22, R22, 0x80, R10 ;  /* 0x0000008016167824 */ /* 0x000fe400078e020a */
[----:B------:R-:W-:Y:S02]  /*6ca0*/  IMAD.SHL.U32 R19, R19, 0x40, RZ ;  /* 0x0000004013137824 */ /* 0x000fe400078e00ff */
[----:B------:R-:W-:Y:S02]  /*6cb0*/  IMAD.MOV.U32 R15, RZ, RZ, RZ ;  /* 0x000000ffff0f7224 */ /* 0x000fe400078e00ff */
[----:B------:R-:W-:Y:S02]  /*6cc0*/  IMAD.U32 R20, RZ, RZ, UR19 ;  /* 0x00000013ff147e24 */ /* 0x000fe4000f8e00ff */
[----:B------:R-:W-:Y:S02]  /*6cd0*/  IMAD.MOV.U32 R3, RZ, RZ, R0 ;  /* 0x000000ffff037224 */ /* 0x000fe400078e0000 */
[----:B------:R-:W-:-:S07]  /*6ce0*/  IMAD.MOV.U32 R4, RZ, RZ, R7 ;  /* 0x000000ffff047224 */ /* 0x000fce00078e0007 */
.L_x_175:
[----:B------:R-:W0:Y:S01]  /*6cf0*/  S2R R12, SR_CgaCtaId ;  /* 0x00000000000c7919 */ /* 0x000e220000008800 */
[----:B------:R-:W-:Y:S01]  /*6d00*/  MOV R5, 0x400 ;  /* 0x0000040000057802 */ /* 0x000fe20000000f00 */
[----:B------:R-:W1:Y:S03]  /*6d10*/  @!P2 LDC R11, c[0x0][0x500] ;  /* 0x00014000ff0bab82 */ /* 0x000e660000000800 */
[----:B0-----:R-:W-:Y:S02]  /*6d20*/  LEA R13, R12, R5, 0x18 ;  /* 0x000000050c0d7211 */ /* 0x001fe400078ec0ff */
[----:B------:R-:W-:-:S03]  /*6d30*/  SHF.L.U32 R5, R3, 0x1f, RZ ;  /* 0x0000001f03057819 */ /* 0x000fc600000006ff */
[----:B------:R-:W-:-:S04]  /*6d40*/  IMAD R14, R4, 0x8, R13 ;  /* 0x00000008040e7824 */ /* 0x000fc800078e020d */
[----:B------:R-:W0:Y:S02]  /*6d50*/  SYNCS.PHASECHK.TRANS64.TRYWAIT P1, [R14+URZ+0x90], R5 ;  /* 0x000090050e0075a7 */ /* 0x000e24000802017f */
[----:B01----:R-:W-:Y:S05]  /*6d60*/  @!P1 BRA `(.L_x_172) ;  /* 0x0000001400b89947 */ /* 0x003fea0003800000 */
.L_x_208:
[----:B0-----:R-:W-:Y:S01]  /*6d70*/  PRMT R5, R6, 0x9910, RZ ;  /* 0x0000991006057816 */ /* 0x001fe200000000ff */
[----:B------:R0:W-:Y:S03]  /*6d80*/  @!P2 SYNCS.ARRIVE.TRANS64 RZ, [R14+URZ], R11 ;  /* 0x0000000b0effa9a7 */ /* 0x0001e6000800003f */
[----:B------:R-:W-:-:S13]  /*6d90*/  ISETP.NE.AND P1, PT, R5, 0x2, PT ;  /* 0x000000020500780c */ /* 0x000fda0003f25270 */
[----:B0-----:R-:W-:Y:S05]  /*6da0*/  @P1 BRA `(.L_x_173) ;  /* 0x0000000000041947 */ /* 0x001fea0003800000 */
[----:B------:R-:W-:Y:S01]  /*6db0*/  BPT.TRAP 0x1 ;  /* 0x000000040000795c */ /* 0x000fe20000300000 */
.L_x_173:
[----:B------:R-:W-:Y:S05]  /*6dc0*/  @P0 BRA `(.L_x_174) ;  /* 0x0000000000040947 */ /* 0x000fea0003800000 */
[----:B------:R-:W-:Y:S01]  /*6dd0*/  BPT.TRAP 0x1 ;  /* 0x000000040000795c */ /* 0x000fe20000300000 */
.L_x_174:
[----:B------:R-:W-:Y:S01]  /*6de0*/  IMAD.SHL.U32 R12, R4, 0x1000, RZ ;  /* 0x00001000040c7824 */ /* 0x000fe200078e00ff */
[----:B------:R-:W-:Y:S01]  /*6df0*/  R2UR UR9, R14 ;  /* 0x000000000e0972ca */ /* 0x000fe200000e0000 */
[----:B------:R-:W-:Y:S01]  /*6e00*/  VIADD R20, R20, 0xffffffff ;  /* 0xffffffff14147836 */ /* 0x000fe20000000000 */
[----:B------:R-:W-:Y:S01]  /*6e10*/  R2UR UR11, R19 ;  /* 0x00000000130b72ca */ /* 0x000fe200000e0000 */
[----:B------:R-:W-:Y:S01]  /*6e20*/  UIADD3 UR4, UP0, UR20, 0xf0, URZ ;  /* 0x000000f014047890 */ /* 0x000fe2000ff1e03f */
[----:B------:R-:W-:Y:S01]  /*6e30*/  LOP3.LUT R5, R12, 0x800, R9, 0xf8, !PT ;  /* 0x000008000c057812 */ /* 0x000fe200078ef809 */
[----:B------:R-:W-:Y:S01]  /*6e40*/  UIADD3 UR22, UP1, UR20, 0x1f0, URZ ;  /* 0x000001f014167890 */ /* 0x000fe2000ff3e03f */
[----:B------:R-:W-:Y:S01]  /*6e50*/  IADD3 R12, R13, 0x200, R12 ;  /* 0x000002000d0c7810 */ /* 0x000fe20007ffe00c */
[----:B------:R-:W-:Y:S01]  /*6e60*/  UIADD3.X UR5, URZ, UR21, URZ, UP0, !UPT ;  /* 0x000000153f057290 */ /* 0x000fe200087fe43f */
[----:B------:R-:W-:Y:S01]  /*6e70*/  R2UR UR10, R15 ;  /* 0x000000000f0a72ca */ /* 0x000fe200000e0000 */
[----:B------:R-:W-:Y:S01]  /*6e80*/  IMAD R5, R5, 0x2, R13 ;  /* 0x0000000205057824 */ /* 0x000fe200078e020d */
[----:B------:R-:W-:Y:S01]  /*6e90*/  R2UR UR13, R12 ;  /* 0x000000000c0d72ca */ /* 0x000fe200000e0000 */
[----:B------:R-:W-:Y:S01]  /*6ea0*/  VIADD R4, R4, 0x1 ;  /* 0x0000000104047836 */ /* 0x000fe20000000000 */
[----:B------:R-:W-:Y:S01]  /*6eb0*/  R2UR UR12, R2 ;  /* 0x00000000020c72ca */ /* 0x000fe200000e0000 */
[----:B------:R-:W-:Y:S01]  /*6ec0*/  UIADD3.X UR23, URZ, UR21, URZ, UP1, !UPT ;  /* 0x000000153f177290 */ /* 0x000fe20008ffe43f */
[----:B------:R-:W-:Y:S01]  /*6ed0*/  R2UR UR8, R5 ;  /* 0x00000000050872ca */ /* 0x000fe200000e0000 */
[----:B------:R-:W-:Y:S01]  /*6ee0*/  UMOV UR6, 0x0 ;  /* 0x0000000000067882 */ /* 0x000fe20000000000 */
[----:B------:R-:W-:Y:S01]  /*6ef0*/  R2UR UR18, R22 ;  /* 0x00000000161272ca */ /* 0x000fe200000e0000 */
[----:B------:R-:W-:Y:S01]  /*6f00*/  UMOV UR7, 0x10000000 ;  /* 0x1000000000077882 */ /* 0x000fe20000000000 */
[----:B------:R-:W-:Y:S01]  /*6f10*/  ISETP.GT.AND P3, PT, R20, 0x1, PT ;  /* 0x000000011400780c */ /* 0x000fe20003f64270 */
[----:B------:R-:W-:Y:S01]  /*6f20*/  UMOV UR24, 0x30000 ;  /* 0x0003000000187882 */ /* 0x000fe20000000000 */
[----:B------:R-:W-:Y:S01]  /*6f30*/  ISETP.NE.AND P1, PT, R4, 0x12, PT ;  /* 0x000000120400780c */ /* 0x000fe20003f25270 */
[----:B------:R-:W-:-:S03]  /*6f40*/  VIADD R15, R15, 0x20 ;  /* 0x000000200f0f7836 */ /* 0x000fc60000000000 */
[----:B------:R-:W-:Y:S02]  /*6f50*/  SEL R12, RZ, 0x1, P1 ;  /* 0x00000001ff0c7807 */ /* 0x000fe40000800000 */
[----:B------:R-:W-:Y:S01]  /*6f60*/  SEL R4, R4, RZ, P1 ;  /* 0x000000ff04047207 */ /* 0x000fe20000800000 */
[----:B------:R-:W-:Y:S01]  /*6f70*/  UIADD3 UR14, UR8, 0x12200, URZ ;  /* 0x00012200080e7890 */ /* 0x000fe2000fffe03f */
[----:B------:R-:W-:Y:S02]  /*6f80*/  LOP3.LUT R3, R3, R12, RZ, 0x3c, !PT ;  /* 0x0000000c03037212 */ /* 0x000fe400078e3cff */
[----:B------:R-:W-:Y:S02]  /*6f90*/  UMOV UR8, UR13 ;  /* 0x0000000d00087c82 */ /* 0x000fe40008000000 */
[----:B------:R0:W-:Y:S02]  /*6fa0*/  UTMALDG.3D [UR8], [UR4], desc[UR6] ;  /* 0x00000608040075b4 */ /* 0x0001e40008011000 */
[----:B0-----:R-:W-:Y:S01]  /*6fb0*/  UMOV UR8, UR14 ;  /* 0x0000000e00087c82 */ /* 0x001fe20008000000 */
[----:B------:R-:W-:-:S02]  /*6fc0*/  UMOV UR11, UR18 ;  /* 0x00000012000b7c82 */ /* 0x000fc40008000000 */
[----:B------:R0:W-:Y:S02]  /*6fd0*/  UTMALDG.3D.MULTICAST [UR8], [UR22], UR24, desc[UR6] ;  /* 0x00000608160073b4 */ /* 0x0001e40008011818 */
[----:B0-----:R-:W-:Y:S05]  /*6fe0*/  @P3 BRA `(.L_x_175) ;  /* 0xfffffffc00403947 */ /* 0x001fea000383ffff */
.L_x_171:
[----:B------:R-:W-:Y:S05]  /*6ff0*/  BSYNC B1 ;  /* 0x0000000000017941 */ /* 0x000fea0003800000 */
.L_x_170:
[----:B------:R-:W2:Y:S01]  /*7000*/  LDL.64 R12, [R1] ;  /* 0x00000000010c7983 */ /* 0x000ea20000100a00 */
[----:B------:R-:W-:Y:S01]  /*7010*/  LOP3.LUT P4, RZ, R8, 0xff, RZ, 0xc0, !PT ;  /* 0x000000ff08ff7812 */ /* 0x000fe2000788c0ff */
[----:B------:R-:W-:Y:S01]  /*7020*/  VIADD R4, R7, UR40 ;  /* 0x0000002807047c36 */ /* 0x000fe20008000000 */
[----:B------:R-:W-:Y:S01]  /*7030*/  ULDC.64 UR4, c[0x0][0x650] ;  /* 0x0001940000047ab9 */ /* 0x000fe20000000a00 */
[----:B------:R-:W-:Y:S01]  /*7040*/  IMAD.U32 R7, RZ, RZ, UR40 ;  /* 0x00000028ff077e24 */ /* 0x000fe2000f8e00ff */
[----:B------:R-:W-:Y:S01]  /*7050*/  UISETP.GE.U32.AND UP0, UPT, UR40, 0x12, UPT ;  /* 0x000000122800788c */ /* 0x000fe2000bf06070 */
[----:B------:R-:W-:Y:S01]  /*7060*/  BSSY B1, `(.L_x_176) ;  /* 0x0000070000017945 */ /* 0x000fe20003800000 */
[----:B------:R-:W-:Y:S01]  /*7070*/  ISETP.GT.U32.AND P1, PT, R4, 0x11, PT ;  /* 0x000000110400780c */ /* 0x000fe20003f24070 */
[----:B------:R-:W-:Y:S01]  /*7080*/  IMAD.MOV.U32 R19, RZ, RZ, -0x1 ;  /* 0xffffffffff137424 */ /* 0x000fe200078e00ff */
[----:B------:R-:W-:Y:S01]  /*7090*/  PRMT R8, RZ, 0x7610, R8 ;  /* 0x00007610ff087816 */ /* 0x000fe20000000008 */
[----:B------:R-:W-:Y:S01]  /*70a0*/  IMAD.MOV.U32 R22, RZ, RZ, -0x1 ;  /* 0xffffffffff167424 */ /* 0x000fe200078e00ff */
[----:B------:R-:W-:-:S02]  /*70b0*/  ISETP.LT.U32.AND P1, PT, R7, 0x12, P1 ;  /* 0x000000120700780c */ /* 0x000fc40000f21070 */
[----:B------:R-:W-:Y:S01]  /*70c0*/  PLOP3.LUT P3, PT, PT, PT, UP0, 0x80, 0x0 ;  /* 0x000000000000781c */ /* 0x000fe20003f6f008 */
[----:B------:R-:W0:Y:S01]  /*70d0*/  @P4 S2R R3, SR_CgaCtaId ;  /* 0x0000000000034919 */ /* 0x000e220000008800 */
[----:B------:R-:W-:-:S04]  /*70e0*/  @P4 MOV R2, 0x400 ;  /* 0x0000040000024802 */ /* 0x000fc80000000f00 */
[----:B0-----:R-:W-:Y:S01]  /*70f0*/  @P4 LEA R5, R3, R2, 0x18 ;  /* 0x0000000203054211 */ /* 0x001fe200078ec0ff */
[----:B------:R-:W-:-:S03]  /*7100*/  IMAD.WIDE.U32 R2, R4, 0x38e38e39, RZ ;  /* 0x38e38e3904027825 */ /* 0x000fc600078e00ff */
[----:B------:R0:W-:Y:S01]  /*7110*/  @P4 SYNCS.ARRIVE.TRANS64.A1T0 RZ, [R5+URZ+0x158], RZ ;  /* 0x000158ff05ff49a7 */ /* 0x0001e2000810003f */
[----:B------:R-:W-:Y:S01]  /*7120*/  IMAD.MOV.U32 R2, RZ, RZ, -0x1 ;  /* 0xffffffffff027424 */ /* 0x000fe200078e00ff */
[----:B0-----:R-:W-:Y:S02]  /*7130*/  SHF.R.U32.HI R5, RZ, 0x2, R3 ;  /* 0x00000002ff057819 */ /* 0x001fe40000011603 */
[----:B------:R-:W-:-:S03]  /*7140*/  SEL R3, RZ, 0x1, !P1 ;  /* 0x00000001ff037807 */ /* 0x000fc60004800000 */
[----:B------:R-:W-:Y:S01]  /*7150*/  IMAD R7, R5, -0x12, R4 ;  /* 0xffffffee05077824 */ /* 0x000fe200078e0204 */
[----:B------:R-:W-:Y:S02]  /*7160*/  LOP3.LUT R0, R0, R3, RZ, 0x3c, !PT ;  /* 0x0000000300007212 */ /* 0x000fe400078e3cff */
[----:B------:R-:W-:Y:S02]  /*7170*/  PRMT R3, RZ, 0x7610, R3 ;  /* 0x00007610ff037816 */ /* 0x000fe40000000003 */
[----:B------:R-:W-:Y:S02]  /*7180*/  @P3 LOP3.LUT R0, R0, 0x1, R5, 0x78, !PT ;  /* 0x0000000100003812 */ /* 0x000fe400078e7805 */
[----:B--2---:R-:W-:-:S04]  /*7190*/  IADD3 R18, P4, R18, R12, RZ ;  /* 0x0000000c12127210 */ /* 0x004fc80007f9e0ff */
[----:B------:R-:W-:Y:S01]  /*71a0*/  ISETP.GE.U32.AND P1, PT, R18, UR4, PT ;  /* 0x0000000412007c0c */ /* 0x000fe2000bf26070 */
[----:B------:R-:W-:-:S05]  /*71b0*/  IMAD.X R17, R17, 0x1, R23, P4 ;  /* 0x0000000111117824 */ /* 0x000fca00020e0617 */
[----:B------:R-:W-:-:S13]  /*71c0*/  ISETP.GE.U32.AND.EX P1, PT, R17, UR5, PT, P1 ;  /* 0x0000000511007c0c */ /* 0x000fda000bf26110 */
[----:B------:R-:W-:Y:S05]  /*71d0*/  @P1 BRA `(.L_x_177) ;  /* 0x0000000400601947 */ /* 0x000fea0003800000 */
[----:B------:R-:W0:Y:S01]  /*71e0*/  S2R R12, SR_CTAID.X ;  /* 0x00000000000c7919 */ /* 0x000e220000002500 */
[----:B------:R-:W-:Y:S01]  /*71f0*/  ULDC.64 UR4, c[0x0][0x628] ;  /* 0x00018a0000047ab9 */ /* 0x000fe20000000a00 */
[----:B------:R-:W-:Y:S01]  /*7200*/  ULDC UR7, c[0x0][0x630] ;  /* 0x00018c0000077ab9 */ /* 0x000fe20000000800 */
[----:B------:R-:W-:Y:S01]  /*7210*/  ISETP.NE.U32.AND P1, PT, RZ, UR4, PT ;  /* 0x00000004ff007c0c */ /* 0x000fe2000bf25070 */
[----:B------:R-:W1:Y:S01]  /*7220*/  S2R R13, SR_CTAID.Y ;  /* 0x00000000000d7919 */ /* 0x000e620000002600 */
[----:B------:R-:W-:Y:S01]  /*7230*/  ULDC UR8, c[0x0][0x150] ;  /* 0x0000540000087ab9 */ /* 0x000fe20000000800 */
[----:B------:R-:W-:Y:S01]  /*7240*/  IMAD.MOV.U32 R2, RZ, RZ, R18 ;  /* 0x000000ffff027224 */ /* 0x000fe200078e0012 */
[----:B------:R-:W-:Y:S01]  /*7250*/  ISETP.NE.AND.EX P1, PT, RZ, UR5, PT, P1 ;  /* 0x00000005ff007c0c */ /* 0x000fe2000bf25310 */
[----:B------:R-:W-:Y:S01]  /*7260*/  IMAD.MOV.U32 R3, RZ, RZ, R17 ;  /* 0x000000ffff037224 */ /* 0x000fe200078e0011 */
[----:B0-----:R-:W-:-:S11]  /*7270*/  I2FP.F32.U32 R14, R12 ;  /* 0x0000000c000e7245 */ /* 0x001fd60000201000 */
[----:B------:R-:W-:Y:S05]  /*7280*/  @!P1 BRA `(.L_x_178) ;  /* 0x0000000000289947 */ /* 0x000fea0003800000 */
[----:B------:R-:W-:Y:S02]  /*7290*/  ULDC UR6, c[0x0][0x634] ;  /* 0x00018d0000067ab9 */ /* 0x000fe40000000800 */
[----:B------:R-:W-:-:S05]  /*72a0*/  IADD3 R3, P1, R18, UR6, RZ ;  /* 0x0000000612037c10 */ /* 0x000fca000ff3e0ff */
[----:B------:R-:W-:-:S04]  /*72b0*/  IMAD.X R11, RZ, RZ, R17, P1 ;  /* 0x000000ffff0b7224 */ /* 0x000fc800008e0611 */
[----:B------:R-:W-:-:S04]  /*72c0*/  IMAD.WIDE.U32 R4, R11, UR4, RZ ;  /* 0x000000040b047c25 */ /* 0x000fc8000f8e00ff */
[----:B------:R-:W-:-:S04]  /*72d0*/  IMAD.WIDE.U32 R4, P1, R3, UR5, R4 ;  /* 0x0000000503047c25 */ /* 0x000fc8000f820004 */
[----:B------:R-:W-:-:S04]  /*72e0*/  IMAD.WIDE.U32 R2, R3, UR4, RZ ;  /* 0x0000000403027c25 */ /* 0x000fc8000f8e00ff */
[----:B------:R-:W-:Y:S01]  /*72f0*/  IMAD.MOV.U32 R2, RZ, RZ, R5 ;  /* 0x000000ffff027224 */ /* 0x000fe200078e0005 */
[----:B------:R-:W-:Y:S01]  /*7300*/  IADD3 RZ, P3, R3, R4, RZ ;  /* 0x0000000403ff7210 */ /* 0x000fe20007f7e0ff */
[----:B------:R-:W-:-:S04]  /*7310*/  IMAD.X R3, RZ, RZ, RZ, P1 ;  /* 0x000000ffff037224 */ /* 0x000fc800008e06ff */
[----:B------:R-:W-:-:S08]  /*7320*/  IMAD.WIDE.U32.X R2, R11, UR5, R2, P3 ;  /* 0x000000050b027c25 */ /* 0x000fd000098e0402 */
.L_x_178:
[----:B------:R-:W0:Y:S01]  /*7330*/  LDC R21, c[0x0][0x65c] ;  /* 0x00019700ff157b82 */ /* 0x000e220000000800 */
[--C-:B------:R-:W-:Y:S01]  /*7340*/  SHF.R.U64 R11, R2, UR7, R3.reuse ;  /* 0x00000007020b7c19 */ /* 0x100fe20008001203 */
[----:B------:R-:W-:Y:S01]  /*7350*/  FMUL R14, R14, UR8 ;  /* 0x000000080e0e7c20 */ /* 0x000fe20008400000 */
[----:B------:R-:W-:Y:S01]  /*7360*/  SHF.R.U32.HI R2, RZ, UR7, R3 ;  /* 0x00000007ff027c19 */ /* 0x000fe20008011603 */
[----:B------:R-:W-:Y:S01]  /*7370*/  ULDC UR6, c[0x0][0x154] ;  /* 0x0000550000067ab9 */ /* 0x000fe20000000800 */
[----:B------:R-:W-:Y:S01]  /*7380*/  IADD3 R15, P1, RZ, -R11, RZ ;  /* 0x8000000bff0f7210 */ /* 0x000fe20007f3e0ff */
[----:B------:R-:W-:Y:S01]  /*7390*/  ULDC.64 UR4, c[0x0][0x620] ;  /* 0x0001880000047ab9 */ /* 0x000fe20000000a00 */
[----:B-1----:R-:W-:Y:S01]  /*73a0*/  I2FP.F32.U32 R3, R13 ;  /* 0x0000000d00037245 */ /* 0x002fe20000201000 */
[----:B------:R-:W1:Y:S01]  /*73b0*/  LDC R19, c[0x0][0x144] ;  /* 0x00005100ff137b82 */ /* 0x000e620000000800 */
[----:B------:R-:W2:Y:S01]  /*73c0*/  F2I.U32.TRUNC.NTZ R14, R14 ;  /* 0x0000000e000e7305 */ /* 0x000ea2000020f000 */
[----:B------:R-:W-:-:S02]  /*73d0*/  IMAD.X R2, RZ, RZ, ~R2, P1 ;  /* 0x000000ffff027224 */ /* 0x000fc400008e0e02 */
[----:B------:R-:W-:Y:S01]  /*73e0*/  FMUL R4, R3, UR6 ;  /* 0x0000000603047c20 */ /* 0x000fe20008400000 */
[----:B------:R-:W-:Y:S01]  /*73f0*/  IMAD.MOV.U32 R3, RZ, RZ, R17 ;  /* 0x000000ffff037224 */ /* 0x000fe200078e0011 */
[----:B------:R-:W-:Y:S01]  /*7400*/  ULDC.64 UR6, c[0x0][0x640] ;  /* 0x0001900000067ab9 */ /* 0x000fe20000000a00 */
[----:B------:R-:W-:Y:S01]  /*7410*/  IMAD R2, R2, UR4, RZ ;  /* 0x0000000402027c24 */ /* 0x000fe2000f8e02ff */
[----:B------:R-:W3:Y:S01]  /*7420*/  LDC R20, c[0x0][0x148] ;  /* 0x00005200ff147b82 */ /* 0x000ee20000000800 */
[----:B------:R-:W-:Y:S01]  /*7430*/  ISETP.NE.U32.AND P1, PT, RZ, UR6, PT ;  /* 0x00000006ff007c0c */ /* 0x000fe2000bf25070 */
[----:B------:R-:W4:Y:S01]  /*7440*/  F2I.U32.TRUNC.NTZ R4, R4 ;  /* 0x0000000400047305 */ /* 0x000f22000020f000 */
[----:B------:R-:W-:Y:S02]  /*7450*/  IMAD R5, R15, UR5, R2 ;  /* 0x000000050f057c24 */ /* 0x000fe4000f8e0202 */
[----:B------:R-:W-:Y:S01]  /*7460*/  IMAD.MOV.U32 R2, RZ, RZ, R18 ;  /* 0x000000ffff027224 */ /* 0x000fe200078e0012 */
[----:B------:R-:W-:-:S02]  /*7470*/  ISETP.NE.AND.EX P1, PT, RZ, UR7, PT, P1 ;  /* 0x00000007ff007c0c */ /* 0x000fc4000bf25310 */
[----:B0-----:R-:W-:Y:S01]  /*7480*/  ISETP.NE.AND P4, PT, R21, 0x1, PT ;  /* 0x000000011500780c */ /* 0x001fe20003f85270 */
[----:B------:R-:W-:Y:S01]  /*7490*/  IMAD.WIDE.U32 R2, R15, UR4, R2 ;  /* 0x000000040f027c25 */ /* 0x000fe2000f8e0002 */
[----:B------:R-:W-:-:S03]  /*74a0*/  ULDC UR4, c[0x0][0x618] ;  /* 0x0001860000047ab9 */ /* 0x000fc60000000800 */
[----:B--2---:R-:W-:Y:S02]  /*74b0*/  IMAD.MOV R14, RZ, RZ, -R14 ;  /* 0x000000ffff0e7224 */ /* 0x004fe400078e0a0e */
[----:B------:R-:W-:Y:S02]  /*74c0*/  IMAD.IADD R3, R3, 0x1, R5 ;  /* 0x0000000103037824 */ /* 0x000fe400078e0205 */
[----:B-1----:R-:W-:-:S03]  /*74d0*/  IMAD R12, R19, R14, R12 ;  /* 0x0000000e130c7224 */ /* 0x002fc600078e020c */
[--C-:B------:R-:W-:Y:S01]  /*74e0*/  SHF.R.U64 R14, R2, UR4, R3.reuse ;  /* 0x00000004020e7c19 */ /* 0x100fe20008001203 */
[----:B----4-:R-:W-:Y:S01]  /*74f0*/  IMAD.MOV R2, RZ, RZ, -R4 ;  /* 0x000000ffff027224 */ /* 0x010fe200078e0a04 */
[----:B------:R-:W-:Y:S01]  /*7500*/  SHF.R.U32.HI R3, RZ, UR4, R3 ;  /* 0x00000004ff037c19 */ /* 0x000fe20008011603 */
[----:B------:R-:W-:Y:S02]  /*7510*/  ULDC UR4, c[0x0][0x608] ;  /* 0x0001820000047ab9 */ /* 0x000fe40000000800 */
[----:B---3--:R-:W-:Y:S01]  /*7520*/  @P4 IMAD R12, R20, R2, R13 ;  /* 0x00000002140c4224 */ /* 0x008fe200078e020d */
[--C-:B------:R-:W-:Y:S02]  /*7530*/  SHF.R.U64 R19, R14, UR4, R3.reuse ;  /* 0x000000040e137c19 */ /* 0x100fe40008001203 */
[----:B------:R-:W-:Y:S01]  /*7540*/  SHF.R.U32.HI R2, RZ, UR4, R3 ;  /* 0x00000004ff027c19 */ /* 0x000fe20008011603 */
[----:B------:R-:W-:-:S03]  /*7550*/  ULDC UR4, c[0x0][0x658] ;  /* 0x0001960000047ab9 */ /* 0x000fc60000000800 */
[--C-:B------:R-:W-:Y:S02]  /*7560*/  SHF.R.U64 R13, R19, UR4, R2.reuse ;  /* 0x00000004130d7c19 */ /* 0x100fe40008001202 */
[----:B------:R-:W-:-:S03]  /*7570*/  SHF.R.U32.HI R2, RZ, UR4, R2 ;  /* 0x00000004ff027c19 */ /* 0x000fc60008011602 */
[----:B------:R-:W-:Y:S02]  /*7580*/  IMAD.MOV.U32 R4, RZ, RZ, R13 ;  /* 0x000000ffff047224 */ /* 0x000fe400078e000d */
[----:B------:R-:W-:Y:S01]  /*7590*/  IMAD.MOV.U32 R3, RZ, RZ, R2 ;  /* 0x000000ffff037224 */ /* 0x000fe200078e0002 */
[----:B------:R-:W-:Y:S06]  /*75a0*/  @!P1 BRA `(.L_x_179) ;  /* 0x00000000002c9947 */ /* 0x000fec0003800000 */
        /* <DEDUP_REMOVED lines=9> */
[----:B------:R-:W-:-:S04]  /*7640*/  IMAD.WIDE.U32.X R2, R15, UR7, R2, P3 ;  /* 0x000000070f027c25 */ /* 0x000fc800098e0402 */
[----:B------:R-:W-:-:S07]  /*7650*/  IMAD.MOV.U32 R4, RZ, RZ, R2 ;  /* 0x000000ffff047224 */ /* 0x000fce00078e0002 */
.L_x_179:
[----:B------:R-:W-:Y:S01]  /*7660*/  ULDC UR4, c[0x0][0x648] ;  /* 0x0001920000047ab9 */ /* 0x000fe20000000800 */
[----:B------:R-:W-:Y:S01]  /*7670*/  LOP3.LUT R2, R19, UR16, RZ, 0xc0, !PT ;  /* 0x0000001013027c12 */ /* 0x000fe2000f8ec0ff */
[----:B------:R-:W-:Y:S01]  /*7680*/  ULDC UR5, c[0x0][0x610] ;  /* 0x0001840000057ab9 */ /* 0x000fe20000000800 */
[----:B------:R-:W-:Y:S01]  /*7690*/  SHF.R.U64 R3, R4, UR4, R3 ;  /* 0x0000000404037c19 */ /* 0x000fe20008001203 */
[----:B------:R-:W-:Y:S01]  /*76a0*/  ULDC UR4, c[0x0][0x638] ;  /* 0x00018e0000047ab9 */ /* 0x000fe20000000800 */
[----:B------:R-:W-:-:S03]  /*76b0*/  LOP3.LUT R14, R14, UR15, RZ, 0xc0, !PT ;  /* 0x0000000f0e0e7c12 */ /* 0x000fc6000f8ec0ff */
[----:B------:R-:W-:Y:S02]  /*76c0*/  IMAD.MOV R4, RZ, RZ, -R3 ;  /* 0x000000ffff047224 */ /* 0x000fe400078e0a03 */
[----:B------:R-:W-:Y:S02]  /*76d0*/  IMAD R3, R3, UR17, R2 ;  /* 0x0000001103037c24 */ /* 0x000fe4000f8e0202 */
[----:B------:R-:W-:Y:S01]  /*76e0*/  IMAD R13, R4, UR4, R13 ;  /* 0x00000004040d7c24 */ /* 0x000fe2000f8e020d */
[----:B------:R-:W-:Y:S01]  /*76f0*/  ULDC UR4, c[0x0][0x600] ;  /* 0x0001800000047ab9 */ /* 0x000fe20000000800 */
[----:B------:R-:W-:Y:S02]  /*7700*/  IMAD R12, R3, UR5, R12 ;  /* 0x00000005030c7c24 */ /* 0x000fe4000f8e020c */
[----:B------:R-:W-:Y:S02]  /*7710*/  IMAD R13, R13, UR4, R14 ;  /* 0x000000040d0d7c24 */ /* 0x000fe4000f8e020e */
[----:B------:R-:W-:-:S02]  /*7720*/  IMAD.MOV.U32 R3, RZ, RZ, 0x1 ;  /* 0x00000001ff037424 */ /* 0x000fc400078e00ff */
[----:B------:R-:W-:Y:S01]  /*7730*/  IMAD.MOV.U32 R2, RZ, RZ, R11 ;  /* 0x000000ffff027224 */ /* 0x000fe200078e000b */
[----:B------:R-:W-:Y:S02]  /*7740*/  SEL R22, R13, R12, !P4 ;  /* 0x0000000c0d167207 */ /* 0x000fe40006000000 */
[----:B------:R-:W-:-:S07]  /*7750*/  SEL R19, R12, R13, !P4 ;  /* 0x0000000d0c137207 */ /* 0x000fce0006000000 */
.L_x_177:
[----:B------:R-:W-:Y:S05]  /*7760*/  BSYNC B1 ;  /* 0x0000000000017941 */ /* 0x000fea0003800000 */
.L_x_176:
[----:B------:R-:W-:-:S13]  /*7770*/  LOP3.LUT P1, RZ, R3, 0xff, RZ, 0xc0, !PT ;  /* 0x000000ff03ff7812 */ /* 0x000fda000782c0ff */
[----:B------:R-:W-:Y:S05]  /*7780*/  @P1 BRA `(.L_x_180) ;  /* 0xfffffff400241947 */ /* 0x000fea000383ffff */
[----:B------:R-:W-:Y:S05]  /*7790*/  BSYNC B0 ;  /* 0x0000000000007941 */ /* 0x000fea0003800000 */
.L_x_168:
[----:B------:R-:W-:-:S03]  /*77a0*/  UMOV UR4, 0xffffffff ;  /* 0xffffffff00047882 */ /* 0x000fc60000000000 */
[----:B------:R-:W-:Y:S05]  /*77b0*/  BRA.DIV UR4, `(.L_x_181) ;  /* 0x0000000e04387947 */ /* 0x000fea000b800000 */
[----:B------:R-:W-:-:S13]  /*77c0*/  ELECT P6, URZ, PT ;  /* 0x00000000003f782f */ /* 0x000fda00038c0000 */
.L_x_211:
[----:B------:R-:W-:Y:S04]  /*77d0*/  BSSY B0, `(.L_x_182) ;  /* 0x00000a9000007945 */ /* 0x000fe80003800000 */
[----:B------:R-:W-:Y:S05]  /*77e0*/  @!P6 BRA `(.L_x_183) ;  /* 0x00000008009ce947 */ /* 0x000fea0003800000 */
[----:B------:R-:W-:-:S04]  /*77f0*/  LOP3.LUT R16, R16, 0x2, RZ, 0xfc, !PT ;  /* 0x0000000210107812 */ /* 0x000fc800078efcff */
[----:B------:R-:W-:-:S13]  /*7800*/  ISETP.NE.AND P0, PT, R16, 0x3, PT ;  /* 0x000000031000780c */ /* 0x000fda0003f05270 */
[----:B------:R-:W-:Y:S05]  /*7810*/  @!P0 BRA `(.L_x_184) ;  /* 0x0000000000048947 */ /* 0x000fea0003800000 */
[----:B------:R-:W-:Y:S01]  /*7820*/  BPT.TRAP 0x1 ;  /* 0x000000040000795c */ /* 0x000fe20000300000 */
.L_x_184:
[----:B------:R-:W0:Y:S01]  /*7830*/  S2R R3, SR_CgaCtaId ;  /* 0x0000000000037919 */ /* 0x000e220000008800 */
[----:B------:R-:W-:Y:S02]  /*7840*/  MOV R2, 0x400 ;  /* 0x0000040000027802 */ /* 0x000fe40000000f00 */
[----:B------:R-:W-:Y:S02]  /*7850*/  SHF.L.U32 R4, R0, 0x1f, RZ ;  /* 0x0000001f00047819 */ /* 0x000fe400000006ff */
[----:B0-----:R-:W-:-:S05]  /*7860*/  LEA R2, R3, R2, 0x18 ;  /* 0x0000000203027211 */ /* 0x001fca00078ec0ff */
[----:B------:R-:W-:-:S04]  /*7870*/  VIADD R2, R2, 0x90 ;  /* 0x0000009002027836 */ /* 0x000fc80000000000 */
[C---:B------:R-:W-:Y:S02]  /*7880*/  IMAD R9, R7.reuse, 0x8, R2 ;  /* 0x0000000807097824 */ /* 0x040fe400078e0202 */
[----:B------:R-:W-:Y:S02]  /*7890*/  VIADD R7, R7, 0x1 ;  /* 0x0000000107077836 */ /* 0x000fe40000000000 */
[----:B------:R-:W0:Y:S03]  /*78a0*/  SYNCS.PHASECHK.TRANS64.TRYWAIT P0, [R9+URZ], R4 ;  /* 0x00000004090075a7 */ /* 0x000e26000800017f */
[----:B------:R-:W-:-:S04]  /*78b0*/  ISETP.NE.AND P1, PT, R7, 0x12, PT ;  /* 0x000000120700780c */ /* 0x000fc80003f25270 */
[----:B------:R-:W-:Y:S02]  /*78c0*/  SEL R3, RZ, 0x1, P1 ;  /* 0x00000001ff037807 */ /* 0x000fe40000800000 */
[----:B------:R-:W-:Y:S02]  /*78d0*/  SEL R7, R7, RZ, P1 ;  /* 0x000000ff07077207 */ /* 0x000fe40000800000 */
[----:B------:R-:W-:-:S03]  /*78e0*/  LOP3.LUT R6, R0, R3, RZ, 0x3c, !PT ;  /* 0x0000000300067212 */ /* 0x000fc600078e3cff */
[----:B------:R-:W-:Y:S01]  /*78f0*/  IMAD R8, R7, 0x8, R2 ;  /* 0x0000000807087824 */ /* 0x000fe200078e0202 */
[----:B------:R-:W-:Y:S01]  /*7900*/  SHF.L.U32 R5, R6, 0x1f, RZ ;  /* 0x0000001f06057819 */ /* 0x000fe200000006ff */
[----:B0-----:R-:W-:Y:S06]  /*7910*/  @!P0 BRA `(.L_x_185) ;  /* 0x0000000c00008947 */ /* 0x001fec0003800000 */
.L_x_212:
[----:B------:R-:W1:Y:S01]  /*7920*/  SYNCS.PHASECHK.TRANS64.TRYWAIT P0, [R8+URZ], R5 ;  /* 0x00000005080075a7 */ /* 0x000e62000800017f */
[----:B------:R-:W-:-:S05]  /*7930*/  VIADD R0, R7, 0x1 ;  /* 0x0000000107007836 */ /* 0x000fca0000000000 */
[----:B------:R-:W-:-:S04]  /*7940*/  ISETP.NE.AND P1, PT, R0, 0x12, PT ;  /* 0x000000120000780c */ /* 0x000fc80003f25270 */
[----:B------:R-:W-:Y:S02]  /*7950*/  SEL R3, RZ, 0x1, P1 ;  /* 0x00000001ff037807 */ /* 0x000fe40000800000 */
[----:B------:R-:W-:Y:S02]  /*7960*/  SEL R7, R0, RZ, P1 ;  /* 0x000000ff00077207 */ /* 0x000fe40000800000 */
[----:B------:R-:W-:-:S03]  /*7970*/  LOP3.LUT R6, R6, R3, RZ, 0x3c, !PT ;  /* 0x0000000306067212 */ /* 0x000fc600078e3cff */
[----:B0-----:R-:W-:Y:S01]  /*7980*/  IMAD R9, R7, 0x8, R2 ;  /* 0x0000000807097824 */ /* 0x001fe200078e0202 */
[----:B------:R-:W-:Y:S01]  /*7990*/  SHF.L.U32 R4, R6, 0x1f, RZ ;  /* 0x0000001f06047819 */ /* 0x000fe200000006ff */
[----:B-1----:R-:W-:Y:S06]  /*79a0*/  @!P0 BRA `(.L_x_186) ;  /* 0x0000000800f08947 */ /* 0x002fec0003800000 */
.L_x_213:
        /* <DEDUP_REMOVED lines=9> */
.L_x_214:
        /* <DEDUP_REMOVED lines=9> */
.L_x_215:
        /* <DEDUP_REMOVED lines=9> */
.L_x_216:
        /* <DEDUP_REMOVED lines=9> */
.L_x_217:
        /* <DEDUP_REMOVED lines=9> */
.L_x_218:
        /* <DEDUP_REMOVED lines=9> */
.L_x_219:
        /* <DEDUP_REMOVED lines=9> */
.L_x_220:
        /* <DEDUP_REMOVED lines=9> */
.L_x_221:
        /* <DEDUP_REMOVED lines=9> */
.L_x_222:
        /* <DEDUP_REMOVED lines=9> */
.L_x_223:
        /* <DEDUP_REMOVED lines=9> */
.L_x_224:
        /* <DEDUP_REMOVED lines=9> */
.L_x_225:
        /* <DEDUP_REMOVED lines=9> */
.L_x_226:
[----:B------:R-:W1:Y:S01]  /*8100*/  SYNCS.PHASECHK.TRANS64.TRYWAIT P0, [R8+URZ], R5 ;  /* 0x00000005080075a7 */ /* 0x000e62000800017f */
[----:B------:R-:W-:-:S05]  /*8110*/  VIADD R0, R7, 0x1 ;  /* 0x0000000107007836 */ /* 0x000fca0000000000 */
[----:B------:R-:W-:-:S04]  /*8120*/  ISETP.NE.AND P1, PT, R0, 0x12, PT ;  /* 0x000000120000780c */ /* 0x000fc80003f25270 */
[----:B------:R-:W-:Y:S02]  /*8130*/  SEL R3, RZ, 0x1, P1 ;  /* 0x00000001ff037807 */ /* 0x000fe40000800000 */
[----:B------:R-:W-:Y:S02]  /*8140*/  SEL R7, R0, RZ, P1 ;  /* 0x000000ff00077207 */ /* 0x000fe40000800000 */
[----:B0-----:R-:W-:-:S03]  /*8150*/  LOP3.LUT R9, R6, R3, RZ, 0x3c, !PT ;  /* 0x0000000306097212 */ /* 0x001fc600078e3cff */
[----:B------:R-:W-:Y:S01]  /*8160*/  IMAD R11, R7, 0x8, R2 ;  /* 0x00000008070b7824 */ /* 0x000fe200078e0202 */
[----:B------:R-:W-:Y:S01]  /*8170*/  SHF.L.U32 R6, R9, 0x1f, RZ ;  /* 0x0000001f09067819 */ /* 0x000fe200000006ff */
[----:B-1----:R-:W-:Y:S06]  /*8180*/  @!P0 BRA `(.L_x_200) ;  /* 0x0000000800108947 */ /* 0x002fec0003800000 */
.L_x_227:
[----:B------:R-:W1:Y:S01]  /*8190*/  SYNCS.PHASECHK.TRANS64.TRYWAIT P0, [R11+URZ], R6 ;  /* 0x000000060b0075a7 */ /* 0x000e62000800017f */
[----:B------:R-:W-:-:S05]  /*81a0*/  VIADD R0, R7, 0x1 ;  /* 0x0000000107007836 */ /* 0x000fca0000000000 */
[----:B------:R-:W-:-:S04]  /*81b0*/  ISETP.NE.AND P1, PT, R0, 0x12, PT ;  /* 0x000000120000780c */ /* 0x000fc80003f25270 */
[----:B------:R-:W-:Y:S02]  /*81c0*/  SEL R4, RZ, 0x1, P1 ;  /* 0x00000001ff047807 */ /* 0x000fe40000800000 */
[----:B------:R-:W-:Y:S02]  /*81d0*/  SEL R3, R0, RZ, P1 ;  /* 0x000000ff00037207 */ /* 0x000fe40000800000 */
[----:B------:R-:W-:Y:S01]  /*81e0*/  LOP3.LUT R0, R9, R4, RZ, 0x3c, !PT ;  /* 0x0000000409007212 */ /* 0x000fe200078e3cff */
[----:B-1----:R-:W-:Y:S06]  /*81f0*/  @!P0 BRA `(.L_x_201) ;  /* 0x0000000800088947 */ /* 0x002fec0003800000 */
.L_x_228:
[----:B------:R-:W-:Y:S01]  /*8200*/  IMAD R3, R3, 0x8, R2 ;  /* 0x0000000803037824 */ /* 0x000fe200078e0202 */
[----:B------:R-:W-:-:S07]  /*8210*/  SHF.L.U32 R0, R0, 0x1f, RZ ;  /* 0x0000001f00007819 */ /* 0x000fce00000006ff */
.L_x_202:
[----:B--2---:R2:W3:Y:S02]  /*8220*/  SYNCS.PHASECHK.TRANS64.TRYWAIT P0, [R3+URZ], R0 ;  /* 0x00000000030075a7 */ /* 0x0044e4000800017f */
[----:B---3--:R-:W-:Y:S05]  /*8230*/  @!P0 NANOSLEEP.SYNCS 0x989680 ;  /* 0x009896800000895d */ /* 0x008fea0003900000 */
[----:B------:R-:W3:Y:S02]  /*8240*/  @!P0 SYNCS.PHASECHK.TRANS64 P0, [R3+URZ], R0 ;  /* 0x00000000030085a7 */ /* 0x000ee4000800007f */
[----:B---3--:R-:W-:Y:S05]  /*8250*/  @!P0 BRA `(.L_x_202) ;  /* 0xfffffffc00f08947 */ /* 0x008fea000383ffff */
.L_x_183:
[----:B------:R-:W-:Y:S05]  /*8260*/  BSYNC B0 ;  /* 0x0000000000007941 */ /* 0x000fea0003800000 */
.L_x_182:
[----:B------:R-:W-:Y:S05]  /*8270*/  EXIT ;  /* 0x000000000000794d */ /* 0x000fea0003800000 */
.L_x_20:
[----:B-1----:R1:W2:Y:S02]  /*8280*/  SYNCS.PHASECHK.TRANS64.TRYWAIT P0, [R97+URZ], R0 ;  /* 0x00000000610075a7 */ /* 0x0022a4000800017f */
[----:B--2---:R-:W-:Y:S05]  /*8290*/  @!P0 NANOSLEEP.SYNCS 0x989680 ;  /* 0x009896800000895d */ /* 0x004fea0003900000 */
[----:B------:R-:W2:Y:S02]  /*82a0*/  @!P0 SYNCS.PHASECHK.TRANS64 P0, [R97+URZ], R0 ;  /* 0x00000000610085a7 */ /* 0x000ea4000800007f */
[----:B--2---:R-:W-:Y:S05]  /*82b0*/  @!P0 BRA `(.L_x_20) ;  /* 0xfffffffc00f08947 */ /* 0x004fea000383ffff */
[----:B------:R-:W-:Y:S05]  /*82c0*/  BRA `(.L_x_203) ;  /* 0xffffff9400a07947 */ /* 0x000fea000383ffff */
.L_x_25:
[----:B--2---:R2:W3:Y:S02]  /*82d0*/  SYNCS.PHASECHK.TRANS64.TRYWAIT P1, [R3+URZ], R0 ;  /* 0x00000000030075a7 */ /* 0x0044e4000802017f */
[----:B---3--:R-:W-:Y:S05]  /*82e0*/  @!P1 NANOSLEEP.SYNCS 0x989680 ;  /* 0x009896800000995d */ /* 0x008fea0003900000 */
[----:B------:R-:W3:Y:S02]  /*82f0*/  @!P1 SYNCS.PHASECHK.TRANS64 P1, [R3+URZ], R0 ;  /* 0x00000000030095a7 */ /* 0x000ee4000802007f */
[----:B---3--:R-:W-:Y:S05]  /*8300*/  @!P1 BRA `(.L_x_25) ;  /* 0xfffffffc00f09947 */ /* 0x008fea000383ffff */
[----:B------:R-:W-:Y:S05]  /*8310*/  BRA `(.L_x_24) ;  /* 0xffffff9800047947 */ /* 0x000fea000383ffff */
.L_x_30:
[----:B--2---:R-:W-:-:S04]  /*8320*/  IMAD.U32 R5, RZ, RZ, UR4 ;  /* 0x00000004ff057e24 */ /* 0x004fc8000f8e00ff */
[----:B------:R2:W3:Y:S03]  /*8330*/  SYNCS.PHASECHK.TRANS64.TRYWAIT P1, [R5+URZ], R4 ;  /* 0x00000004050075a7 */ /* 0x0004e6000802017f */
[----:B---3--:R-:W-:Y:S05]  /*8340*/  @!P1 NANOSLEEP.SYNCS 0x989680 ;  /* 0x009896800000995d */ /* 0x008fea0003900000 */
[----:B------:R-:W3:Y:S02]  /*8350*/  @!P1 SYNCS.PHASECHK.TRANS64 P1, [R5+URZ], R4 ;  /* 0x00000004050095a7 */ /* 0x000ee4000802007f */
[----:B---3--:R-:W-:Y:S05]  /*8360*/  @!P1 BRA `(.L_x_30) ;  /* 0xfffffffc00ec9947 */ /* 0x008fea000383ffff */
[----:B------:R-:W-:Y:S05]  /*8370*/  BRA `(.L_x_29) ;  /* 0xffffff98007c7947 */ /* 0x000fea000383ffff */
.L_x_36:
[----:B-1----:R1:W2:Y:S02]  /*8380*/  SYNCS.PHASECHK.TRANS64.TRYWAIT P0, [R97+URZ+0x10], R0 ;  /* 0x00001000610075a7 */ /* 0x0022a4000800017f */
[----:B--2---:R-:W-:Y:S05]  /*8390*/  @!P0 NANOSLEEP.SYNCS 0x989680 ;  /* 0x009896800000895d */ /* 0x004fea0003900000 */
[----:B------:R-:W2:Y:S02]  /*83a0*/  @!P0 SYNCS.PHASECHK.TRANS64 P0, [R97+URZ+0x10], R0 ;  /* 0x00001000610085a7 */ /* 0x000ea4000800007f */
[----:B--2---:R-:W-:Y:S05]  /*83b0*/  @!P0 BRA `(.L_x_36) ;  /* 0xfffffffc00f08947 */ /* 0x004fea000383ffff */
[----:B------:R-:W-:Y:S05]  /*83c0*/  BRA `(.L_x_204) ;  /* 0xffffff9c00887947 */ /* 0x000fea000383ffff */
.L_x_169:
[----:B------:R-:W-:Y:S01]  /*83d0*/  BSSY B1, `(.L_x_205) ;  /* 0x0000006000017945 */ /* 0x000fe20003800000 */
[----:B------:R-:W-:-:S07]  /*83e0*/  IMAD.MOV.U32 R15, RZ, RZ, -0x1 ;  /* 0xffffffffff0f7424 */ /* 0x000fce00078e00ff */
[----:B-----5:R-:W-:Y:S05]  /*83f0*/  WARPSYNC.COLLECTIVE R15, `(.L_x_206) ;  /* 0x000000000f0c7348 */ /* 0x020fea0003c00000 */
[----:B------:R-:W-:Y:S02]  /*8400*/  ELECT P6, UR62, PT ;  /* 0x00000000003e782f */ /* 0x000fe400038c0000 */
[----:B------:R-:W-:Y:S01]  /*8410*/  MOV R14, UR62 ;  /* 0x0000003e000e7c02 */ /* 0x000fe20008000f00 */
[----:B-----5:R-:W-:Y:S10]  /*8420*/  ENDCOLLECTIVE ;  /* 0x000000000000791b */ /* 0x020ff40003800000 */
.L_x_206:
[----:B------:R-:W-:Y:S05]  /*8430*/  BSYNC B1 ;  /* 0x0000000000017941 */ /* 0x000fea0003800000 */
.L_x_205:
[----:B------:R-:W-:Y:S05]  /*8440*/  BRA `(.L_x_207) ;  /* 0xffffffe800007947 */ /* 0x000fea000383ffff */
.L_x_172:
[----:B0-----:R0:W1:Y:S02]  /*8450*/  SYNCS.PHASECHK.TRANS64.TRYWAIT P1, [R14+URZ+0x90], R5 ;  /* 0x000090050e0075a7 */ /* 0x001064000802017f */
[----:B-1----:R-:W-:Y:S05]  /*8460*/  @!P1 NANOSLEEP.SYNCS 0x989680 ;  /* 0x009896800000995d */ /* 0x002fea0003900000 */
[----:B------:R-:W1:Y:S02]  /*8470*/  @!P1 SYNCS.PHASECHK.TRANS64 P1, [R14+URZ+0x90], R5 ;  /* 0x000090050e0095a7 */ /* 0x000e64000802007f */
[----:B-1----:R-:W-:Y:S05]  /*8480*/  @!P1 BRA `(.L_x_172) ;  /* 0xfffffffc00f09947 */ /* 0x002fea000383ffff */
[----:B------:R-:W-:Y:S05]  /*8490*/  BRA `(.L_x_208) ;  /* 0xffffffe800347947 */ /* 0x000fea000383ffff */
.L_x_181:
[----:B------:R-:W-:Y:S01]  /*84a0*/  BSSY B0, `(.L_x_209) ;  /* 0x0000006000007945 */ /* 0x000fe20003800000 */
[----:B------:R-:W-:-:S07]  /*84b0*/  IMAD.MOV.U32 R15, RZ, RZ, -0x1 ;  /* 0xffffffffff0f7424 */ /* 0x000fce00078e00ff */
[----:B-----5:R-:W-:Y:S05]  /*84c0*/  WARPSYNC.COLLECTIVE R15, `(.L_x_210) ;  /* 0x000000000f0c7348 */ /* 0x020fea0003c00000 */
[----:B------:R-:W-:Y:S02]  /*84d0*/  ELECT P6, UR62, PT ;  /* 0x00000000003e782f */ /* 0x000fe400038c0000 */
[----:B------:R-:W-:Y:S01]  /*84e0*/  MOV R14, UR62 ;  /* 0x0000003e000e7c02 */ /* 0x000fe20008000f00 */
[----:B-----5:R-:W-:Y:S10]  /*84f0*/  ENDCOLLECTIVE ;  /* 0x000000000000791b */ /* 0x020ff40003800000 */
.L_x_210:
[----:B------:R-:W-:Y:S05]  /*8500*/  BSYNC B0 ;  /* 0x0000000000007941 */ /* 0x000fea0003800000 */
.L_x_209:
[----:B------:R-:W-:Y:S05]  /*8510*/  BRA `(.L_x_211) ;  /* 0xfffffff000ac7947 */ /* 0x000fea000383ffff */
.L_x_185:
[----:B0-----:R0:W1:Y:S02]  /*8520*/  SYNCS.PHASECHK.TRANS64.TRYWAIT P0, [R9+URZ], R4 ;  /* 0x00000004090075a7 */ /* 0x001064000800017f */
[----:B-1----:R-:W-:Y:S05]  /*8530*/  @!P0 NANOSLEEP.SYNCS 0x989680 ;  /* 0x009896800000895d */ /* 0x002fea0003900000 */
[----:B------:R-:W1:Y:S02]  /*8540*/  @!P0 SYNCS.PHASECHK.TRANS64 P0, [R9+URZ], R4 ;  /* 0x00000004090085a7 */ /* 0x000e64000800007f */
[----:B-1----:R-:W-:Y:S05]  /*8550*/  @!P0 BRA `(.L_x_185) ;  /* 0xfffffffc00f08947 */ /* 0x002fea000383ffff */
[----:B------:R-:W-:Y:S05]  /*8560*/  BRA `(.L_x_212) ;  /* 0xfffffff000ec7947 */ /* 0x000fea000383ffff */
.L_x_186:
[----:B0-----:R0:W1:Y:S02]  /*8570*/  SYNCS.PHASECHK.TRANS64.TRYWAIT P0, [R8+URZ], R5 ;  /* 0x00000005080075a7 */ /* 0x001064000800017f */
[----:B-1----:R-:W-:Y:S05]  /*8580*/  @!P0 NANOSLEEP.SYNCS 0x989680 ;  /* 0x009896800000895d */ /* 0x002fea0003900000 */
[----:B------:R-:W1:Y:S02]  /*8590*/  @!P0 SYNCS.PHASECHK.TRANS64 P0, [R8+URZ], R5 ;  /* 0x00000005080085a7 */ /* 0x000e64000800007f */
[----:B-1----:R-:W-:Y:S05]  /*85a0*/  @!P0 BRA `(.L_x_186) ;  /* 0xfffffffc00f08947 */ /* 0x002fea000383ffff */
[----:B------:R-:W-:Y:S05]  /*85b0*/  BRA `(.L_x_213) ;  /* 0xfffffff000fc7947 */ /* 0x000fea000383ffff */
.L_x_187:
[----:B0-----:R0:W1:Y:S02]  /*85c0*/  SYNCS.PHASECHK.TRANS64.TRYWAIT P0, [R9+URZ], R4 ;  /* 0x00000004090075a7 */ /* 0x001064000800017f */
[----:B-1----:R-:W-:Y:S05]  /*85d0*/  @!P0 NANOSLEEP.SYNCS 0x989680 ;  /* 0x009896800000895d */ /* 0x002fea0003900000 */
[----:B------:R-:W1:Y:S02]  /*85e0*/  @!P0 SYNCS.PHASECHK.TRANS64 P0, [R9+URZ], R4 ;  /* 0x00000004090085a7 */ /* 0x000e64000800007f */
[----:B-1----:R-:W-:Y:S05]  /*85f0*/  @!P0 BRA `(.L_x_187) ;  /* 0xfffffffc00f08947 */ /* 0x002fea000383ffff */
[----:B------:R-:W-:Y:S05]  /*8600*/  BRA `(.L_x_214) ;  /* 0xfffffff4000c7947 */ /* 0x000fea000383ffff */
.L_x_188:
[----:B0-----:R0:W1:Y:S02]  /*8610*/  SYNCS.PHASECHK.TRANS64.TRYWAIT P0, [R8+URZ], R5 ;  /* 0x00000005080075a7 */ /* 0x001064000800017f */
[----:B-1----:R-:W-:Y:S05]  /*8620*/  @!P0 NANOSLEEP.SYNCS 0x989680 ;  /* 0x009896800000895d */ /* 0x002fea0003900000 */
[----:B------:R-:W1:Y:S02]  /*8630*/  @!P0 SYNCS.PHASECHK.TRANS64 P0, [R8+URZ], R5 ;  /* 0x00000005080085a7 */ /* 0x000e64000800007f */
[----:B-1----:R-:W-:Y:S05]  /*8640*/  @!P0 BRA `(.L_x_188) ;  /* 0xfffffffc00f08947 */ /* 0x002fea000383ffff */
[----:B------:R-:W-:Y:S05]  /*8650*/  BRA `(.L_x_215) ;  /* 0xfffffff4001c7947 */ /* 0x000fea000383ffff */
.L_x_189:
[----:B0-----:R0:W1:Y:S02]  /*8660*/  SYNCS.PHASECHK.TRANS64.TRYWAIT P0, [R9+URZ], R4 ;  /* 0x00000004090075a7 */ /* 0x001064000800017f */
[----:B-1----:R-:W-:Y:S05]  /*8670*/  @!P0 NANOSLEEP.SYNCS 0x989680 ;  /* 0x009896800000895d */ /* 0x002fea0003900000 */
[----:B------:R-:W1:Y:S02]  /*8680*/  @!P0 SYNCS.PHASECHK.TRANS64 P0, [R9+URZ], R4 ;  /* 0x00000004090085a7 */ /* 0x000e64000800007f */
[----:B-1----:R-:W-:Y:S05]  /*8690*/  @!P0 BRA `(.L_x_189) ;  /* 0xfffffffc00f08947 */ /* 0x002fea000383ffff */
[----:B------:R-:W-:Y:S05]  /*86a0*/  BRA `(.L_x_216) ;  /* 0xfffffff4002c7947 */ /* 0x000fea000383ffff */
.L_x_190:
[----:B0-----:R0:W1:Y:S02]  /*86b0*/  SYNCS.PHASECHK.TRANS64.TRYWAIT P0, [R8+URZ], R5 ;  /* 0x00000005080075a7 */ /* 0x001064000800017f */
[----:B-1----:R-:W-:Y:S05]  /*86c0*/  @!P0 NANOSLEEP.SYNCS 0x989680 ;  /* 0x009896800000895d */ /* 0x002fea0003900000 */
[----:B------:R-:W1:Y:S02]  /*86d0*/  @!P0 SYNCS.PHASECHK.TRANS64 P0, [R8+URZ], R5 ;  /* 0x00000005080085a7 */ /* 0x000e64000800007f */
[----:B-1----:R-:W-:Y:S05]  /*86e0*/  @!P0 BRA `(.L_x_190) ;  /* 0xfffffffc00f08947 */ /* 0x002fea000383ffff */
[----:B------:R-:W-:Y:S05]  /*86f0*/  BRA `(.L_x_217) ;  /* 0xfffffff4003c7947 */ /* 0x000fea000383ffff */
.L_x_191:
[----:B0-----:R0:W1:Y:S02]  /*8700*/  SYNCS.PHASECHK.TRANS64.TRYWAIT P0, [R9+URZ], R4 ;  /* 0x00000004090075a7 */ /* 0x001064000800017f */
[----:B-1----:R-:W-:Y:S05]  /*8710*/  @!P0 NANOSLEEP.SYNCS 0x989680 ;  /* 0x009896800000895d */ /* 0x002fea0003900000 */
[----:B------:R-:W1:Y:S02]  /*8720*/  @!P0 SYNCS.PHASECHK.TRANS64 P0, [R9+URZ], R4 ;  /* 0x00000004090085a7 */ /* 0x000e64000800007f */
[----:B-1----:R-:W-:Y:S05]  /*8730*/  @!P0 BRA `(.L_x_191) ;  /* 0xfffffffc00f08947 */ /* 0x002fea000383ffff */
[----:B------:R-:W-:Y:S05]  /*8740*/  BRA `(.L_x_218) ;  /* 0xfffffff4004c7947 */ /* 0x000fea000383ffff */
.L_x_192:
[----:B0-----:R0:W1:Y:S02]  /*8750*/  SYNCS.PHASECHK.TRANS64.TRYWAIT P0, [R8+URZ], R5 ;  /* 0x00000005080075a7 */ /* 0x001064000800017f */
[----:B-1----:R-:W-:Y:S05]  /*8760*/  @!P0 NANOSLEEP.SYNCS 0x989680 ;  /* 0x009896800000895d */ /* 0x002fea0003900000 */
[----:B------:R-:W1:Y:S02]  /*8770*/  @!P0 SYNCS.PHASECHK.TRANS64 P0, [R8+URZ], R5 ;  /* 0x00000005080085a7 */ /* 0x000e64000800007f */
[----:B-1----:R-:W-:Y:S05]  /*8780*/  @!P0 BRA `(.L_x_192) ;  /* 0xfffffffc00f08947 */ /* 0x002fea000383ffff */
[----:B------:R-:W-:Y:S05]  /*8790*/  BRA `(.L_x_219) ;  /* 0xfffffff4005c7947 */ /* 0x000fea000383ffff */
.L_x_193:
[----:B0-----:R0:W1:Y:S02]  /*87a0*/  SYNCS.PHASECHK.TRANS64.TRYWAIT P0, [R9+URZ], R4 ;  /* 0x00000004090075a7 */ /* 0x001064000800017f */
[----:B-1----:R-:W-:Y:S05]  /*87b0*/  @!P0 NANOSLEEP.SYNCS 0x989680 ;  /* 0x009896800000895d */ /* 0x002fea0003900000 */
[----:B------:R-:W1:Y:S02]  /*87c0*/  @!P0 SYNCS.PHASECHK.TRANS64 P0, [R9+URZ], R4 ;  /* 0x00000004090085a7 */ /* 0x000e64000800007f */
[----:B-1----:R-:W-:Y:S05]  /*87d0*/  @!P0 BRA `(.L_x_193) ;  /* 0xfffffffc00f08947 */ /* 0x002fea000383ffff */
[----:B------:R-:W-:Y:S05]  /*87e0*/  BRA `(.L_x_220) ;  /* 0xfffffff4006c7947 */ /* 0x000fea000383ffff */
.L_x_194:
[----:B0-----:R0:W1:Y:S02]  /*87f0*/  SYNCS.PHASECHK.TRANS64.TRYWAIT P0, [R8+URZ], R5 ;  /* 0x00000005080075a7 */ /* 0x001064000800017f */
[----:B-1----:R-:W-:Y:S05]  /*8800*/  @!P0 NANOSLEEP.SYNCS 0x989680 ;  /* 0x009896800000895d */ /* 0x002fea0003900000 */
[----:B------:R-:W1:Y:S02]  /*8810*/  @!P0 SYNCS.PHASECHK.TRANS64 P0, [R8+URZ], R5 ;  /* 0x00000005080085a7 */ /* 0x000e64000800007f */
[----:B-1----:R-:W-:Y:S05]  /*8820*/  @!P0 BRA `(.L_x_194) ;  /* 0xfffffffc00f08947 */ /* 0x002fea000383ffff */
[----:B------:R-:W-:Y:S05]  /*8830*/  BRA `(.L_x_221) ;  /* 0xfffffff4007c7947 */ /* 0x000fea000383ffff */
.L_x_195:
[----:B0-----:R0:W1:Y:S02]  /*8840*/  SYNCS.PHASECHK.TRANS64.TRYWAIT P0, [R9+URZ], R4 ;  /* 0x00000004090075a7 */ /* 0x001064000800017f */
[----:B-1----:R-:W-:Y:S05]  /*8850*/  @!P0 NANOSLEEP.SYNCS 0x989680 ;  /* 0x009896800000895d */ /* 0x002fea0003900000 */
[----:B------:R-:W1:Y:S02]  /*8860*/  @!P0 SYNCS.PHASECHK.TRANS64 P0, [R9+URZ], R4 ;  /* 0x00000004090085a7 */ /* 0x000e64000800007f */
[----:B-1----:R-:W-:Y:S05]  /*8870*/  @!P0 BRA `(.L_x_195) ;  /* 0xfffffffc00f08947 */ /* 0x002fea000383ffff */
[----:B------:R-:W-:Y:S05]  /*8880*/  BRA `(.L_x_222) ;  /* 0xfffffff4008c7947 */ /* 0x000fea000383ffff */
.L_x_196:
[----:B0-----:R0:W1:Y:S02]  /*8890*/  SYNCS.PHASECHK.TRANS64.TRYWAIT P0, [R8+URZ], R5 ;  /* 0x00000005080075a7 */ /* 0x001064000800017f */
[----:B-1----:R-:W-:Y:S05]  /*88a0*/  @!P0 NANOSLEEP.SYNCS 0x989680 ;  /* 0x009896800000895d */ /* 0x002fea0003900000 */
[----:B------:R-:W1:Y:S02]  /*88b0*/  @!P0 SYNCS.PHASECHK.TRANS64 P0, [R8+URZ], R5 ;  /* 0x00000005080085a7 */ /* 0x000e64000800007f */
[----:B-1----:R-:W-:Y:S05]  /*88c0*/  @!P0 BRA `(.L_x_196) ;  /* 0xfffffffc00f08947 */ /* 0x002fea000383ffff */
[----:B------:R-:W-:Y:S05]  /*88d0*/  BRA `(.L_x_223) ;  /* 0xfffffff4009c7947 */ /* 0x000fea000383ffff */
.L_x_197:
[----:B0-----:R0:W1:Y:S02]  /*88e0*/  SYNCS.PHASECHK.TRANS64.TRYWAIT P0, [R9+URZ], R4 ;  /* 0x00000004090075a7 */ /* 0x001064000800017f */
[----:B-1----:R-:W-:Y:S05]  /*88f0*/  @!P0 NANOSLEEP.SYNCS 0x989680 ;  /* 0x009896800000895d */ /* 0x002fea0003900000 */
[----:B------:R-:W1:Y:S02]  /*8900*/  @!P0 SYNCS.PHASECHK.TRANS64 P0, [R9+URZ], R4 ;  /* 0x00000004090085a7 */ /* 0x000e64000800007f */
[----:B-1----:R-:W-:Y:S05]  /*8910*/  @!P0 BRA `(.L_x_197) ;  /* 0xfffffffc00f08947 */ /* 0x002fea000383ffff */
[----:B------:R-:W-:Y:S05]  /*8920*/  BRA `(.L_x_224) ;  /* 0xfffffff400ac7947 */ /* 0x000fea000383ffff */
.L_x_198:
[----:B0-----:R0:W1:Y:S02]  /*8930*/  SYNCS.PHASECHK.TRANS64.TRYWAIT P0, [R8+URZ], R5 ;  /* 0x00000005080075a7 */ /* 0x001064000800017f */
[----:B-1----:R-:W-:Y:S05]  /*8940*/  @!P0 NANOSLEEP.SYNCS 0x989680 ;  /* 0x009896800000895d */ /* 0x002fea0003900000 */
[----:B------:R-:W1:Y:S02]  /*8950*/  @!P0 SYNCS.PHASECHK.TRANS64 P0, [R8+URZ], R5 ;  /* 0x00000005080085a7 */ /* 0x000e64000800007f */
[----:B-1----:R-:W-:Y:S05]  /*8960*/  @!P0 BRA `(.L_x_198) ;  /* 0xfffffffc00f08947 */ /* 0x002fea000383ffff */
[----:B------:R-:W-:Y:S05]  /*8970*/  BRA `(.L_x_225) ;  /* 0xfffffff400bc7947 */ /* 0x000fea000383ffff */
.L_x_199:
[----:B0-----:R0:W1:Y:S02]  /*8980*/  SYNCS.PHASECHK.TRANS64.TRYWAIT P0, [R9+URZ], R4 ;  /* 0x00000004090075a7 */ /* 0x001064000800017f */
[----:B-1----:R-:W-:Y:S05]  /*8990*/  @!P0 NANOSLEEP.SYNCS 0x989680 ;  /* 0x009896800000895d */ /* 0x002fea0003900000 */
[----:B------:R-:W1:Y:S02]  /*89a0*/  @!P0 SYNCS.PHASECHK.TRANS64 P0, [R9+URZ], R4 ;  /* 0x00000004090085a7 */ /* 0x000e64000800007f */
[----:B-1----:R-:W-:Y:S05]  /*89b0*/  @!P0 BRA `(.L_x_199) ;  /* 0xfffffffc00f08947 */ /* 0x002fea000383ffff */
[----:B------:R-:W-:Y:S05]  /*89c0*/  BRA `(.L_x_226) ;  /* 0xfffffff400cc7947 */ /* 0x000fea000383ffff */
.L_x_200:
[----:B0-----:R0:W1:Y:S02]  /*89d0*/  SYNCS.PHASECHK.TRANS64.TRYWAIT P0, [R8+URZ], R5 ;  /* 0x00000005080075a7 */ /* 0x001064000800017f */
[----:B-1----:R-:W-:Y:S05]  /*89e0*/  @!P0 NANOSLEEP.SYNCS 0x989680 ;  /* 0x009896800000895d */ /* 0x002fea0003900000 */
[----:B------:R-:W1:Y:S02]  /*89f0*/  @!P0 SYNCS.PHASECHK.TRANS64 P0, [R8+URZ], R5 ;  /* 0x00000005080085a7 */ /* 0x000e64000800007f */
[----:B-1----:R-:W-:Y:S05]  /*8a00*/  @!P0 BRA `(.L_x_200) ;  /* 0xfffffffc00f08947 */ /* 0x002fea000383ffff */
[----:B------:R-:W-:Y:S05]  /*8a10*/  BRA `(.L_x_227) ;  /* 0xfffffff400dc7947 */ /* 0x000fea000383ffff */
.L_x_201:
[----:B-1----:R1:W2:Y:S02]  /*8a20*/  SYNCS.PHASECHK.TRANS64.TRYWAIT P0, [R11+URZ], R6 ;  /* 0x000000060b0075a7 */ /* 0x0022a4000800017f */
[----:B--2---:R-:W-:Y:S05]  /*8a30*/  @!P0 NANOSLEEP.SYNCS 0x989680 ;  /* 0x009896800000895d */ /* 0x004fea0003900000 */
[----:B------:R-:W2:Y:S02]  /*8a40*/  @!P0 SYNCS.PHASECHK.TRANS64 P0, [R11+URZ], R6 ;  /* 0x000000060b0085a7 */ /* 0x000ea4000800007f */
[----:B--2---:R-:W-:Y:S05]  /*8a50*/  @!P0 BRA `(.L_x_201) ;  /* 0xfffffffc00f08947 */ /* 0x004fea000383ffff */
[----:B------:R-:W-:Y:S05]  /*8a60*/  BRA `(.L_x_228) ;  /* 0xfffffff400e47947 */ /* 0x000fea000383ffff */
.L_x_229:
[----:B------:R-:W-:-:S00]  /*8a70*/  BRA `(.L_x_229) ;  /* 0xfffffffc00fc7947 */ /* 0x000fc0000383ffff */
[----:B------:R-:W-:-:S00]  /*8a80*/  NOP ;  /* 0x0000000000007918 */ /* 0x000fc00000000000 */
[----:B------:R-:W-:-:S00]  /*8a90*/  NOP ;  /* 0x0000000000007918 */ /* 0x000fc00000000000 */
[----:B------:R-:W-:-:S00]  /*8aa0*/  NOP ;  /* 0x0000000000007918 */ /* 0x000fc00000000000 */
[----:B------:R-:W-:-:S00]  /*8ab0*/  NOP ;  /* 0x0000000000007918 */ /* 0x000fc00000000000 */
[----:B------:R-:W-:-:S00]  /*8ac0*/  NOP ;  /* 0x0000000000007918 */ /* 0x000fc00000000000 */
[----:B------:R-:W-:-:S00]  /*8ad0*/  NOP ;  /* 0x0000000000007918 */ /* 0x000fc00000000000 */
[----:B------:R-:W-:-:S00]  /*8ae0*/  NOP ;  /* 0x0000000000007918 */ /* 0x000fc00000000000 */
[----:B------:R-:W-:-:S00]  /*8af0*/  NOP ;  /* 0x0000000000007918 */ /* 0x000fc00000000000 */
.L_x_230:


//--------------------- .nv.global.init           --------------------------
	.section	.nv.global.init,"aw",@progbits
.nv.global.init:
	.type		$str$22,@object
	.size		$str$22,($str$23 - $str$22)
$str$22:
        /*0000*/ 	.byte	0x6b, 0x5f, 0x74, 0x69, 0x6c, 0x65, 0x5f, 0x63, 0x6f, 0x75, 0x6e, 0x74, 0x20, 0x3e, 0x3d, 0x20
        /*0010*/ 	.byte	0x31, 0x00
	.type		$str$23,@object
	.size		$str$23,(__unnamed_1 - $str$23)
$str$23:
        /*0012*/ 	.byte	0x2f, 0x74, 0x6d, 0x70, 0x2f, 0x63, 0x75, 0x74, 0x6c, 0x61, 0x73, 0x73, 0x5f, 0x73, 0x77, 0x65
        /*0022*/ 	.byte	0x65, 0x70, 0x5f, 0x73, 0x72, 0x63, 0x2f, 0x69, 0x6e, 0x63, 0x6c, 0x75, 0x64, 0x65, 0x2f, 0x63
        /*0032*/ 	.byte	0x75, 0x74, 0x6c, 0x61, 0x73, 0x73, 0x2f, 0x67, 0x65, 0x6d, 0x6d, 0x2f, 0x63, 0x6f, 0x6c, 0x6c
        /*0042*/ 	.byte	0x65, 0x63, 0x74, 0x69, 0x76, 0x65, 0x2f, 0x73, 0x6d, 0x39, 0x30, 0x5f, 0x6d, 0x6d, 0x61, 0x5f
        /*0052*/ 	.byte	0x74, 0x6d, 0x61, 0x5f, 0x67, 0x6d, 0x6d, 0x61, 0x5f, 0x73, 0x73, 0x5f, 0x77, 0x61, 0x72, 0x70
        /*0062*/ 	.byte	0x73, 0x70, 0x65, 0x63, 0x69, 0x61, 0x6c, 0x69, 0x7a, 0x65, 0x64, 0x2e, 0x68, 0x70, 0x70, 0x00
	.type		__unnamed_1,@object
	.size		__unnamed_1,(.L_0 - __unnamed_1)
__unnamed_1:
        /*0072*/ 	.byte	0x76, 0x6f, 0x69, 0x64, 0x20, 0x63, 0x75, 0x74, 0x6c, 0x61, 0x73, 0x73, 0x3a, 0x3a, 0x67, 0x65
        /* <DEDUP_REMOVED lines=180> */
        /*0bc2*/ 	.byte	0x3a, 0x3a, 0x69, 0x64, 0x65, 0x6e, 0x74, 0x69, 0x74, 0x79, 0x5d, 0x00
.L_0:


//--------------------- .nv.shared._ZN7cutlass13device_kernelINS_4gemm6kernel13GemmUniversalIN4cute5tupleIJiiiiEEENS1_10collective13CollectiveMmaINS1_34MainloopSm90TmaGmmaWarpSpecializedILi18ENS5_IJNS4_1CILi2EEENSA_ILi1EEESC_EEENS1_32KernelTmaWarpSpecializedPingpongEEENS5_IJNSA_ILi64EEENSA_ILi128EEENSA_ILi32EEEEEENS_10bfloat16_tENS5_IJlSC_lEEESK_SL_NS4_8TiledMMAINS4_8MMA_AtomIJNS4_4SM904GMMA28MMA_64x128x16_F32BF16BF16_SSILNSP_5MajorE0ELSR_0ELNSP_7ScaleInE1ELSS_1EEEEEENS4_6LayoutINS5_IJSC_SC_SC_EEENS5_IJNSA_ILi0EEESX_SX_EEEEENS5_IJNS4_10UnderscoreES10_S10_EEEEENS4_13SM90_TMA_LOADENS4_14ComposedLayoutINS4_7SwizzleILi2ELi4ELi3EEENS4_18smem_ptr_flag_bitsILi16EEENSV_INS5_IJNSA_ILi8EEESI_EEENS5_IJSI_SC_EEEEEEEvNS4_8identityENS4_23SM90_TMA_LOAD_MULTICASTES1D_vS1E_EENS_8epilogue10collective6detail29Sm90TmaWarpSpecializedAdapterINS1I_15DefaultEpilogueISK_SL_SL_NS1H_6thread17LinearCombinationISK_Li1EffLNS1M_9ScaleType4KindE0ELNS_15FloatRoundStyleE2ESK_EENS1_15EpilogueDefaultEEEEEvvEEEEvNT_6ParamsE --------------------------
	.section	.nv.shared._ZN7cutlass13device_kernelINS_4gemm6kernel13GemmUniversalIN4cute5tupleIJiiiiEEENS1_10collective13CollectiveMmaINS1_34MainloopSm90TmaGmmaWarpSpecializedILi18ENS5_IJNS4_1CILi2EEENSA_ILi1EEESC_EEENS1_32KernelTmaWarpSpecializedPingpongEEENS5_IJNSA_ILi64EEENSA_ILi128EEENSA_ILi32EEEEEENS_10bfloat16_tENS5_IJlSC_lEEESK_SL_NS4_8TiledMMAINS4_8MMA_AtomIJNS4_4SM904GMMA28MMA_64x128x16_F32BF16BF16_SSILNSP_5MajorE0ELSR_0ELNSP_7ScaleInE1ELSS_1EEEEEENS4_6LayoutINS5_IJSC_SC_SC_EEENS5_IJNSA_ILi0EEESX_SX_EEEEENS5_IJNS4_10UnderscoreES10_S10_EEEEENS4_13SM90_TMA_LOADENS4_14ComposedLayoutINS4_7SwizzleILi2ELi4ELi3EEENS4_18smem_ptr_flag_bitsILi16EEENSV_INS5_IJNSA_ILi8EEESI_EEENS5_IJSI_SC_EEEEEEEvNS4_8identityENS4_23SM90_TMA_LOAD_MULTICASTES1D_vS1E_EENS_8epilogue10collective6detail29Sm90TmaWarpSpecializedAdapterINS1I_15DefaultEpilogueISK_SL_SL_NS1H_6thread17LinearCombinationISK_Li1EffLNS1M_9ScaleType4KindE0ELNS_15FloatRoundStyleE2ESK_EENS1_15EpilogueDefaultEEEEEvvEEEEvNT_6ParamsE,"aw",@nobits
	.sectionflags	@""
	.align	16
	.zero		1024


//--------------------- .nv.shared.reserved.0     --------------------------
	.section	.nv.shared.reserved.0,"aw",@nobits
	.weak		__nv_reservedSMEM_offset_0_alias
	.size		__nv_reservedSMEM_offset_0_alias, 0, 0
	.other		__nv_reservedSMEM_offset_0_alias,@"STO_CUDA_RESERVED_SHARED STV_DEFAULT"
__nv_reservedSMEM_offset_0_alias:
	.zero		0


//--------------------- .nv.global                --------------------------
	.section	.nv.global,"aw",@nobits
.nv.global:
	.type		_ZN39_INTERNAL_809e0f91_4_k_cu_f835dabb_35234cute1_E,@object
	.size		_ZN39_INTERNAL_809e0f91_4_k_cu_f835dabb_35234cute1_E,(_ZN39_INTERNAL_809e0f91_4_k_cu_f835dabb_35234cuda3std3__45__cpo6cbeginE - _ZN39_INTERNAL_809e0f91_4_k_cu_f835dabb_35234cute1_E)
_ZN39_INTERNAL_809e0f91_4_k_cu_f835dabb_35234cute1_E:
	.zero		1
	.type		_ZN39_INTERNAL_809e0f91_4_k_cu_f835dabb_35234cuda3std3__45__cpo6cbeginE,@object
	.size		_ZN39_INTERNAL_809e0f91_4_k_cu_f835dabb_35234cuda3std3__45__cpo6cbeginE,(_ZN39_INTERNAL_809e0f91_4_k_cu_f835dabb_35234cuda3std3__48in_placeE - _ZN39_INTERNAL_809e0f91_4_k_cu_f835dabb_35234cuda3std3__45__cpo6cbeginE)
_ZN39_INTERNAL_809e0f91_4_k_cu_f835dabb_35234cuda3std3__45__cpo6cbeginE:
	.zero		1
	.type		_ZN39_INTERNAL_809e0f91_4_k_cu_f835dabb_35234cuda3std3__48in_placeE,@object
	.size		_ZN39_INTERNAL_809e0f91_4_k_cu_f835dabb_35234cuda3std3__48in_placeE,(_ZN39_INTERNAL_809e0f91_4_k_cu_f835dabb_35234cuda3std6ranges3__45__cpo9iter_moveE - _ZN39_INTERNAL_809e0f91_4_k_cu_f835dabb_35234cuda3std3__48in_placeE)
_ZN39_INTERNAL_809e0f91_4_k_cu_f835dabb_35234cuda3std3__48in_placeE:
	.zero		1
	.type		_ZN39_INTERNAL_809e0f91_4_k_cu_f835dabb_35234cuda3std6ranges3__45__cpo9iter_moveE,@object
	.size		_ZN39_INTERNAL_809e0f91_4_k_cu_f835dabb_35234cuda3std6ranges3__45__cpo9iter_moveE,(_ZN39_INTERNAL_809e0f91_4_k_cu_f835dabb_35234cuda3std3__45__cpo5beginE - _ZN39_INTERNAL_809e0f91_4_k_cu_f835dabb_35234cuda3std6ranges3__45__cpo9iter_moveE)
_ZN39_INTERNAL_809e0f91_4_k_cu_f835dabb_35234cuda3std6ranges3__45__cpo9iter_moveE:
	.zero		1
	.type		_ZN39_INTERNAL_809e0f91_4_k_cu_f835dabb_35234cuda3std3__45__cpo5beginE,@object
	.size		_ZN39_INTERNAL_809e0f91_4_k_cu_f835dabb_35234cuda3std3__45__cpo5beginE,(_ZN39_INTERNAL_809e0f91_4_k_cu_f835dabb_35234cuda3std3__441_GLOBAL__N__809e0f91_4_k_cu_f835dabb_35236ignoreE - _ZN39_INTERNAL_809e0f91_4_k_cu_f835dabb_35234cuda3std3__45__cpo5beginE)
_ZN39_INTERNAL_809e0f91_4_k_cu_f835dabb_35234cuda3std3__45__cpo5beginE:
	.zero		1
	.type		_ZN39_INTERNAL_809e0f91_4_k_cu_f835dabb_35234cuda3std3__441_GLOBAL__N__809e0f91_4_k_cu_f835dabb_35236ignoreE,@object
	.size		_ZN39_INTERNAL_809e0f91_4_k_cu_f835dabb_35234cuda3std3__441_GLOBAL__N__809e0f91_4_k_cu_f835dabb_35236ignoreE,(_ZN39_INTERNAL_809e0f91_4_k_cu_f835dabb_35234cute7productE - _ZN39_INTERNAL_809e0f91_4_k_cu_f835dabb_35234cuda3std3__441_GLOBAL__N__809e0f91_4_k_cu_f835dabb_35236ignoreE)
_ZN39_INTERNAL_809e0f91_4_k_cu_f835dabb_35234cuda3std3__441_GLOBAL__N__809e0f91_4_k_cu_f835dabb_35236ignoreE:
	.zero		1
	.type		_ZN39_INTERNAL_809e0f91_4_k_cu_f835dabb_35234cute7productE,@object
	.size		_ZN39_INTERNAL_809e0f91_4_k_cu_f835dabb_35234cute7productE,(_ZN39_INTERNAL_809e0f91_4_k_cu_f835dabb_35234cuda3std3__45__cpo3endE - _ZN39_INTERNAL_809e0f91_4_k_cu_f835dabb_35234cute7productE)
_ZN39_INTERNAL_809e0f91_4_k_cu_f835dabb_35234cute7productE:
	.zero		1
	.type		_ZN39_INTERNAL_809e0f91_4_k_cu_f835dabb_35234cuda3std3__45__cpo3endE,@object
	.size		_ZN39_INTERNAL_809e0f91_4_k_cu_f835dabb_35234cuda3std3__45__cpo3endE,(_ZN39_INTERNAL_809e0f91_4_k_cu_f835dabb_35234cuda3std3__419piecewise_constructE - _ZN39_INTERNAL_809e0f91_4_k_cu_f835dabb_35234cuda3std3__45__cpo3endE)
_ZN39_INTERNAL_809e0f91_4_k_cu_f835dabb_35234cuda3std3__45__cpo3endE:
	.zero		1
	.type		_ZN39_INTERNAL_809e0f91_4_k_cu_f835dabb_35234cuda3std3__419piecewise_constructE,@object
	.size		_ZN39_INTERNAL_809e0f91_4_k_cu_f835dabb_35234cuda3std3__419piecewise_constructE,(_ZN39_INTERNAL_809e0f91_4_k_cu_f835dabb_35234cuda3std3__45__cpo4cendE - _ZN39_INTERNAL_809e0f91_4_k_cu_f835dabb_35234cuda3std3__419piecewise_constructE)
_ZN39_INTERNAL_809e0f91_4_k_cu_f835dabb_35234cuda3std3__419piecewise_constructE:
	.zero		1
	.type		_ZN39_INTERNAL_809e0f91_4_k_cu_f835dabb_35234cuda3std3__45__cpo4cendE,@object
	.size		_ZN39_INTERNAL_809e0f91_4_k_cu_f835dabb_35234cuda3std3__45__cpo4cendE,(_ZN39_INTERNAL_809e0f91_4_k_cu_f835dabb_35234cuda3std6ranges3__45__cpo4swapE - _ZN39_INTERNAL_809e0f91_4_k_cu_f835dabb_35234cuda3std3__45__cpo4cendE)
_ZN39_INTERNAL_809e0f91_4_k_cu_f835dabb_35234cuda3std3__45__cpo4cendE:
	.zero		1
	.type		_ZN39_INTERNAL_809e0f91_4_k_cu_f835dabb_35234cuda3std6ranges3__45__cpo4swapE,@object
	.size		_ZN39_INTERNAL_809e0f91_4_k_cu_f835dabb_35234cuda3std6ranges3__45__cpo4swapE,(.L_8 - _ZN39_INTERNAL_809e0f91_4_k_cu_f835dabb_35234cuda3std6ranges3__45__cpo4swapE)
_ZN39_INTERNAL_809e0f91_4_k_cu_f835dabb_35234cuda3std6ranges3__45__cpo4swapE:
	.zero		1
.L_8:


//--------------------- .nv.constant0._ZN7cutlass13device_kernelINS_4gemm6kernel13GemmUniversalIN4cute5tupleIJiiiiEEENS1_10collective13CollectiveMmaINS1_34MainloopSm90TmaGmmaWarpSpecializedILi18ENS5_IJNS4_1CILi2EEENSA_ILi1EEESC_EEENS1_32KernelTmaWarpSpecializedPingpongEEENS5_IJNSA_ILi64EEENSA_ILi128EEENSA_ILi32EEEEEENS_10bfloat16_tENS5_IJlSC_lEEESK_SL_NS4_8TiledMMAINS4_8MMA_AtomIJNS4_4SM904GMMA28MMA_64x128x16_F32BF16BF16_SSILNSP_5MajorE0ELSR_0ELNSP_7ScaleInE1ELSS_1EEEEEENS4_6LayoutINS5_IJSC_SC_SC_EEENS5_IJNSA_ILi0EEESX_SX_EEEEENS5_IJNS4_10UnderscoreES10_S10_EEEEENS4_13SM90_TMA_LOADENS4_14ComposedLayoutINS4_7SwizzleILi2ELi4ELi3EEENS4_18smem_ptr_flag_bitsILi16EEENSV_INS5_IJNSA_ILi8EEESI_EEENS5_IJSI_SC_EEEEEEEvNS4_8identityENS4_23SM90_TMA_LOAD_MULTICASTES1D_vS1E_EENS_8epilogue10collective6detail29Sm90TmaWarpSpecializedAdapterINS1I_15DefaultEpilogueISK_SL_SL_NS1H_6thread17LinearCombinationISK_Li1EffLNS1M_9ScaleType4KindE0ELNS_15FloatRoundStyleE2ESK_EENS1_15EpilogueDefaultEEEEEvvEEEEvNT_6ParamsE --------------------------
	.section	.nv.constant0._ZN7cutlass13device_kernelINS_4gemm6kernel13GemmUniversalIN4cute5tupleIJiiiiEEENS1_10collective13CollectiveMmaINS1_34MainloopSm90TmaGmmaWarpSpecializedILi18ENS5_IJNS4_1CILi2EEENSA_ILi1EEESC_EEENS1_32KernelTmaWarpSpecializedPingpongEEENS5_IJNSA_ILi64EEENSA_ILi128EEENSA_ILi32EEEEEENS_10bfloat16_tENS5_IJlSC_lEEESK_SL_NS4_8TiledMMAINS4_8MMA_AtomIJNS4_4SM904GMMA28MMA_64x128x16_F32BF16BF16_SSILNSP_5MajorE0ELSR_0ELNSP_7ScaleInE1ELSS_1EEEEEENS4_6LayoutINS5_IJSC_SC_SC_EEENS5_IJNSA_ILi0EEESX_SX_EEEEENS5_IJNS4_10UnderscoreES10_S10_EEEEENS4_13SM90_TMA_LOADENS4_14ComposedLayoutINS4_7SwizzleILi2ELi4ELi3EEENS4_18smem_ptr_flag_bitsILi16EEENSV_INS5_IJNSA_ILi8EEESI_EEENS5_IJSI_SC_EEEEEEEvNS4_8identityENS4_23SM90_TMA_LOAD_MULTICASTES1D_vS1E_EENS_8epilogue10collective6detail29Sm90TmaWarpSpecializedAdapterINS1I_15DefaultEpilogueISK_SL_SL_NS1H_6thread17LinearCombinationISK_Li1EffLNS1M_9ScaleType4KindE0ELNS_15FloatRoundStyleE2ESK_EENS1_15EpilogueDefaultEEEEEvvEEEEvNT_6ParamsE,"a",@progbits
	.sectionflags	@""
	.align	4
.nv.constant0._ZN7cutlass13device_kernelINS_4gemm6kernel13GemmUniversalIN4cute5tupleIJiiiiEEENS1_10collective13CollectiveMmaINS1_34MainloopSm90TmaGmmaWarpSpecializedILi18ENS5_IJNS4_1CILi2EEENSA_ILi1EEESC_EEENS1_32KernelTmaWarpSpecializedPingpongEEENS5_IJNSA_ILi64EEENSA_ILi128EEENSA_ILi32EEEEEENS_10bfloat16_tENS5_IJlSC_lEEESK_SL_NS4_8TiledMMAINS4_8MMA_AtomIJNS4_4SM904GMMA28MMA_64x128x16_F32BF16BF16_SSILNSP_5MajorE0ELSR_0ELNSP_7ScaleInE1ELSS_1EEEEEENS4_6LayoutINS5_IJSC_SC_SC_EEENS5_IJNSA_ILi0EEESX_SX_EEEEENS5_IJNS4_10UnderscoreES10_S10_EEEEENS4_13SM90_TMA_LOADENS4_14ComposedLayoutINS4_7SwizzleILi2ELi4ELi3EEENS4_18smem_ptr_flag_bitsILi16EEENSV_INS5_IJNSA_ILi8EEESI_EEENS5_IJSI_SC_EEEEEEEvNS4_8identityENS4_23SM90_TMA_LOAD_MULTICASTES1D_vS1E_EENS_8epilogue10collective6detail29Sm90TmaWarpSpecializedAdapterINS1I_15DefaultEpilogueISK_SL_SL_NS1H_6thread17LinearCombinationISK_Li1EffLNS1M_9ScaleType4KindE0ELNS_15FloatRoundStyleE2ESK_EENS1_15EpilogueDefaultEEEEEvvEEEEvNT_6ParamsE:
	.zero		1664


//--------------------- SYMBOLS --------------------------

	.type		.nv.reservedSmem.offset0,@object
	.size		.nv.reservedSmem.offset0,0x4
	.type		__assertfail,@function
